	.headerflags	@"EF_CUDA_TEXMODE_UNIFIED EF_CUDA_64BIT_ADDRESS EF_CUDA_SM86 EF_CUDA_VIRTUAL_SM(EF_CUDA_SM86)"
	.elftype	@"ET_EXEC"


//--------------------- .nv.info                  --------------------------
	.section	.nv.info,"",@"SHT_CUDA_INFO"
	.align	4


	//----- nvinfo : EIATTR_REGCOUNT
	.align		4
        /*0000*/ 	.byte	0x04, 0x2f
        /*0002*/ 	.short	(.L_5 - .L_4)
	.align		4
.L_4:
        /*0004*/ 	.word	index@(triton_red_fused_add_embedding_mean_mul_pow_rsqrt_0)
        /*0008*/ 	.word	0x00000028


	//----- nvinfo : EIATTR_FRAME_SIZE
	.align		4
.L_5:
        /*000c*/ 	.byte	0x04, 0x11
        /*000e*/ 	.short	(.L_7 - .L_6)
	.align		4
.L_6:
        /*0010*/ 	.word	index@(triton_red_fused_add_embedding_mean_mul_pow_rsqrt_0)
        /*0014*/ 	.word	0x00000000


	//----- nvinfo : EIATTR_MIN_STACK_SIZE
	.align		4
.L_7:
        /*0018*/ 	.byte	0x04, 0x12
        /*001a*/ 	.short	(.L_9 - .L_8)
	.align		4
.L_8:
        /*001c*/ 	.word	index@(triton_red_fused_add_embedding_mean_mul_pow_rsqrt_0)
        /*0020*/ 	.word	0x00000000
.L_9:


//--------------------- .nv.info.triton_red_fused_add_embedding_mean_mul_pow_rsqrt_0 --------------------------
	.section	.nv.info.triton_red_fused_add_embedding_mean_mul_pow_rsqrt_0,"",@"SHT_CUDA_INFO"
	.sectionflags	@""
	.align	4


	//----- nvinfo : EIATTR_CUDA_API_VERSION
	.align		4
        /*0000*/ 	.byte	0x04, 0x37
        /*0002*/ 	.short	(.L_11 - .L_10)
.L_10:
        /*0004*/ 	.word	0x00000080


	//----- nvinfo : EIATTR_SW2861232_WAR
	.align		4
.L_11:
        /*0008*/ 	.byte	0x01, 0x35
	.zero		2


	//----- nvinfo : EIATTR_PARAM_CBANK
	.align		4
        /*000c*/ 	.byte	0x04, 0x0a
        /*000e*/ 	.short	(.L_13 - .L_12)
	.align		4
.L_12:
        /*0010*/ 	.word	index@(.nv.constant0.triton_red_fused_add_embedding_mean_mul_pow_rsqrt_0)
        /*0014*/ 	.short	0x0160
        /*0016*/ 	.short	0x0030


	//----- nvinfo : EIATTR_CBANK_PARAM_SIZE
	.align		4
.L_13:
        /*0018*/ 	.byte	0x03, 0x19
        /*001a*/ 	.short	0x0030


	//----- nvinfo : EIATTR_KPARAM_INFO
	.align		4
        /*001c*/ 	.byte	0x04, 0x17
        /*001e*/ 	.short	(.L_15 - .L_14)
.L_14:
        /*0020*/ 	.word	0x00000000
        /*0024*/ 	.short	0x0006
        /*0026*/ 	.short	0x0028
        /*0028*/ 	.byte	0x00, 0xf4, 0x21, 0x00


	//----- nvinfo : EIATTR_KPARAM_INFO
	.align		4
.L_15:
        /*002c*/ 	.byte	0x04, 0x17
        /*002e*/ 	.short	(.L_17 - .L_16)
.L_16:
        /*0030*/ 	.word	0x00000000
        /*0034*/ 	.short	0x0005
        /*0036*/ 	.short	0x0024
        /*0038*/ 	.byte	0x00, 0xf0, 0x11, 0x00


	//----- nvinfo : EIATTR_KPARAM_INFO
	.align		4
.L_17:
        /*003c*/ 	.byte	0x04, 0x17
        /*003e*/ 	.short	(.L_19 - .L_18)
.L_18:
        /*0040*/ 	.word	0x00000000
        /*0044*/ 	.short	0x0004
        /*0046*/ 	.short	0x0020
        /*0048*/ 	.byte	0x00, 0xf0, 0x11, 0x00


	//----- nvinfo : EIATTR_KPARAM_INFO
	.align		4
.L_19:
        /*004c*/ 	.byte	0x04, 0x17
        /*004e*/ 	.short	(.L_21 - .L_20)
.L_20:
        /*0050*/ 	.word	0x00000000
        /*0054*/ 	.short	0x0003
        /*0056*/ 	.short	0x0018
        /*0058*/ 	.byte	0x00, 0xf4, 0x21, 0x00


	//----- nvinfo : EIATTR_KPARAM_INFO
	.align		4
.L_21:
        /*005c*/ 	.byte	0x04, 0x17
        /*005e*/ 	.short	(.L_23 - .L_22)
.L_22:
        /*0060*/ 	.word	0x00000000
        /*0064*/ 	.short	0x0002
        /*0066*/ 	.short	0x0010
        /*0068*/ 	.byte	0x00, 0xf4, 0x21, 0x00


	//----- nvinfo : EIATTR_KPARAM_INFO
	.align		4
.L_23:
        /*006c*/ 	.byte	0x04, 0x17
        /*006e*/ 	.short	(.L_25 - .L_24)
.L_24:
        /*0070*/ 	.word	0x00000000
        /*0074*/ 	.short	0x0001
        /*0076*/ 	.short	0x0008
        /*0078*/ 	.byte	0x00, 0xf4, 0x21, 0x00


	//----- nvinfo : EIATTR_KPARAM_INFO
	.align		4
.L_25:
        /*007c*/ 	.byte	0x04, 0x17
        /*007e*/ 	.short	(.L_27 - .L_26)
.L_26:
        /*0080*/ 	.word	0x00000000
        /*0084*/ 	.short	0x0000
        /*0086*/ 	.short	0x0000
        /*0088*/ 	.byte	0x00, 0xf4, 0x21, 0x00


	//----- nvinfo : EIATTR_MAXREG_COUNT
	.align		4
.L_27:
        /*008c*/ 	.byte	0x03, 0x1b
        /*008e*/ 	.short	0x00ff


	//----- nvinfo : EIATTR_EXTERNS
	.align		4
        /*0090*/ 	.byte	0x04, 0x0f
        /*0092*/ 	.short	(.L_29 - .L_28)


	//   ....[0]....
	.align		4
.L_28:
        /*0094*/ 	.word	index@(__assertfail)


	//----- nvinfo : EIATTR_COOP_GROUP_MASK_REGIDS
	.align		4
.L_29:
        /*0098*/ 	.byte	0x04, 0x29
        /*009a*/ 	.short	(.L_31 - .L_30)


	//   ....[0]....
.L_30:
        /*009c*/ 	.word	0xffffffff


	//----- nvinfo : EIATTR_COOP_GROUP_INSTR_OFFSETS
	.align		4
.L_31:
        /*00a0*/ 	.byte	0x04, 0x28
        /*00a2*/ 	.short	(.L_33 - .L_32)


	//   ....[0]....
.L_32:
        /*00a4*/ 	.word	0x00002bd0


	//----- nvinfo : EIATTR_SYSCALL_OFFSETS
	.align		4
.L_33:
        /*00a8*/ 	.byte	0x04, 0x46
        /*00aa*/ 	.short	(.L_35 - .L_34)


	//   ....[0]....
.L_34:
        /*00ac*/ 	.word	0x00007900


	//----- nvinfo : EIATTR_EXIT_INSTR_OFFSETS
	.align		4
.L_35:
        /*00b0*/ 	.byte	0x04, 0x1c
        /*00b2*/ 	.short	(.L_37 - .L_36)


	//   ....[0]....
.L_36:
        /*00b4*/ 	.word	0x000077b0


	//   ....[1]....
        /*00b8*/ 	.word	0x000077d0


	//----- nvinfo : EIATTR_REQNTID
	.align		4
.L_37:
        /*00bc*/ 	.byte	0x04, 0x10
        /*00be*/ 	.short	(.L_39 - .L_38)
.L_38:
        /*00c0*/ 	.word	0x00000080
        /*00c4*/ 	.word	0x00000001
        /*00c8*/ 	.word	0x00000001


	//----- nvinfo : EIATTR_CRS_STACK_SIZE
	.align		4
.L_39:
        /*00cc*/ 	.byte	0x04, 0x1e
        /*00ce*/ 	.short	(.L_41 - .L_40)
.L_40:
        /*00d0*/ 	.word	0x00000000
.L_41:


//--------------------- .nv.callgraph             --------------------------
	.section	.nv.callgraph,"",@"SHT_CUDA_CALLGRAPH"
	.align	4
	.sectionentsize	8
	.align		4
        /*0000*/ 	.word	0x00000000
	.align		4
        /*0004*/ 	.word	0xffffffff
	.align		4
        /*0008*/ 	.word	index@(triton_red_fused_add_embedding_mean_mul_pow_rsqrt_0)
	.align		4
        /*000c*/ 	.word	index@(__assertfail)
	.align		4
        /*0010*/ 	.word	0x00000000
	.align		4
        /*0014*/ 	.word	0xfffffffe
	.align		4
        /*0018*/ 	.word	0x00000000
	.align		4
        /*001c*/ 	.word	0xfffffffd
	.align		4
        /*0020*/ 	.word	0x00000000
	.align		4
        /*0024*/ 	.word	0xfffffffc


//--------------------- .nv.rel.action            --------------------------
	.section	.nv.rel.action,"",@"SHT_CUDA_RELOCINFO"
	.align	8
	.sectionentsize	8
        /*0000*/ 	.byte	0x73, 0x00, 0x00, 0x00, 0x00, 0x00, 0x00, 0x00, 0x00, 0x00, 0x00, 0x11, 0x25, 0x00, 0x05, 0x36


//--------------------- .nv.constant4             --------------------------
	.section	.nv.constant4,"a",@progbits
	.align	8
	.align		8
.nv.constant4:
        /*0000*/ 	.dword	__assertfail
	.align		8
        /*0008*/ 	.dword	assertFunc_0
	.align		8
        /*0010*/ 	.dword	assertFile_0
	.align		8
        /*0018*/ 	.dword	assertMessage_0
	.align		8
        /*0020*/ 	.dword	_$_str


//--------------------- .nv.constant0.triton_red_fused_add_embedding_mean_mul_pow_rsqrt_0 --------------------------
	.section	.nv.constant0.triton_red_fused_add_embedding_mean_mul_pow_rsqrt_0,"a",@progbits
	.sectionflags	@""
	.align	4
.nv.constant0.triton_red_fused_add_embedding_mean_mul_pow_rsqrt_0:
	.zero		400


//--------------------- .text.triton_red_fused_add_embedding_mean_mul_pow_rsqrt_0 --------------------------
	.section	.text.triton_red_fused_add_embedding_mean_mul_pow_rsqrt_0,"ax",@progbits
	.sectionflags	@"SHF_BARRIERS=1"
	.sectioninfo	@"SHI_REGISTERS=40"
	.align	128
        .global         triton_red_fused_add_embedding_mean_mul_pow_rsqrt_0
        .type           triton_red_fused_add_embedding_mean_mul_pow_rsqrt_0,@function
        .size           triton_red_fused_add_embedding_mean_mul_pow_rsqrt_0,(.L_x_128 - triton_red_fused_add_embedding_mean_mul_pow_rsqrt_0)
        .other          triton_red_fused_add_embedding_mean_mul_pow_rsqrt_0,@"STO_CUDA_ENTRY STV_DEFAULT"
triton_red_fused_add_embedding_mean_mul_pow_rsqrt_0:
.text.triton_red_fused_add_embedding_mean_mul_pow_rsqrt_0:
[----:B------:R-:W-:Y:S02]  /*0000*/  MOV R1, c[0x0][0x28] ;  /* 0x00000a0000017a02 */ /* 0x000fe40000000f00 */
[----:B------:R-:W0:Y:S01]  /*0010*/  S2R R18, SR_TID.X ;  /* 0x0000000000127919 */ /* 0x000e220000002100 */
[----:B------:R-:W1:Y:S01]  /*0020*/  S2UR UR4, SR_CTAID.X ;  /* 0x00000000000479c3 */ /* 0x000e620000002500 */
[----:B------:R-:W-:Y:S01]  /*0030*/  MOV R19, 0x8 ;  /* 0x0000000800137802 */ /* 0x000fe20000000f00 */
[----:B------:R-:W-:Y:S01]  /*0040*/  CS2R R10, SRZ ;  /* 0x00000000000a7805 */ /* 0x000fe2000001ff00 */
[----:B0-----:R-:W-:Y:S01]  /*0050*/  SHF.R.U32.HI R0, RZ, 0x3, R18 ;  /* 0x00000003ff007819 */ /* 0x001fe20000011612 */
[----:B-1----:R-:W-:-:S03]  /*0060*/  USHF.L.U32 UR5, UR4, 0x6, URZ ;  /* 0x0000000604057899 */ /* 0x002fc6000800063f */
[----:B------:R-:W-:-:S04]  /*0070*/  SGXT.U32 R0, R0, 0x4 ;  /* 0x000000040000781a */ /* 0x000fc80000000000 */
[----:B------:R-:W-:-:S04]  /*0080*/  LOP3.LUT R0, R0, UR5, RZ, 0xfc, !PT ;  /* 0x0000000500007c12 */ /* 0x000fc8000f8efcff */
[C---:B------:R-:W-:Y:S01]  /*0090*/  ISETP.GE.AND P3, PT, R0.reuse, 0x40, PT ;  /* 0x000000400000780c */ /* 0x040fe20003f66270 */
[C---:B------:R-:W-:Y:S01]  /*00a0*/  IMAD.WIDE R14, R0.reuse, R19, c[0x0][0x160] ;  /* 0x00005800000e7625 */ /* 0x040fe200078e0213 */
[C---:B------:R-:W-:Y:S02]  /*00b0*/  LOP3.LUT R2, R0.reuse, 0x10, RZ, 0xfc, !PT ;  /* 0x0000001000027812 */ /* 0x040fe400078efcff */
[----:B------:R-:W-:Y:S02]  /*00c0*/  LOP3.LUT R4, R0, 0x20, RZ, 0xfc, !PT ;  /* 0x0000002000047812 */ /* 0x000fe400078efcff */
[----:B------:R-:W-:Y:S02]  /*00d0*/  ISETP.GE.AND P0, PT, R2, 0x40, PT ;  /* 0x000000400200780c */ /* 0x000fe40003f06270 */
[----:B------:R-:W-:Y:S02]  /*00e0*/  ISETP.GE.AND P2, PT, R4, 0x40, PT ;  /* 0x000000400400780c */ /* 0x000fe40003f46270 */
[----:B------:R-:W-:-:S03]  /*00f0*/  LOP3.LUT R6, R0, 0x30, RZ, 0xfc, !PT ;  /* 0x0000003000067812 */ /* 0x000fc600078efcff */
[----:B------:R-:W-:Y:S02]  /*0100*/  @!P3 MOV R2, 0x0 ;  /* 0x000000000002b802 */ /* 0x000fe40000000f00 */
[----:B------:R-:W-:Y:S02]  /*0110*/  @!P3 MOV R3, 0x14f00000 ;  /* 0x14f000000003b802 */ /* 0x000fe40000000f00 */
[----:B------:R0:W1:Y:S01]  /*0120*/  @!P3 R2UR UR6, R2 ;  /* 0x000000000206b3c2 */ /* 0x00006200000e0000 */
[----:B------:R-:W-:Y:S02]  /*0130*/  ISETP.GE.AND P1, PT, R6, 0x40, PT ;  /* 0x000000400600780c */ /* 0x000fe40003f26270 */
[----:B------:R-:W-:Y:S02]  /*0140*/  @!P0 MOV R4, 0x0 ;  /* 0x0000000000048802 */ /* 0x000fe40000000f00 */
[----:B------:R-:W-:Y:S02]  /*0150*/  @!P0 MOV R5, 0x14f00000 ;  /* 0x14f0000000058802 */ /* 0x000fe40000000f00 */
[----:B------:R-:W-:Y:S01]  /*0160*/  @!P2 MOV R12, 0x0 ;  /* 0x00000000000ca802 */ /* 0x000fe20000000f00 */
[----:B------:R2:W1:Y:S01]  /*0170*/  @!P3 R2UR UR7, R3 ;  /* 0x000000000307b3c2 */ /* 0x00046200000e0000 */
[----:B------:R-:W-:-:S07]  /*0180*/  @!P2 MOV R13, 0x14f00000 ;  /* 0x14f00000000da802 */ /* 0x000fce0000000f00 */
[----:B------:R-:W3:Y:S08]  /*0190*/  @!P0 R2UR UR8, R4 ;  /* 0x00000000040883c2 */ /* 0x000ef000000e0000 */
[----:B------:R-:W3:Y:S01]  /*01a0*/  @!P0 R2UR UR9, R5 ;  /* 0x00000000050983c2 */ /* 0x000ee200000e0000 */
[----:B0-----:R-:W-:Y:S02]  /*01b0*/  @!P1 MOV R2, 0x0 ;  /* 0x0000000000029802 */ /* 0x001fe40000000f00 */
[----:B--2---:R-:W-:Y:S01]  /*01c0*/  @!P1 MOV R3, 0x14f00000 ;  /* 0x14f0000000039802 */ /* 0x004fe20000000f00 */
[----:B-1----:R-:W2:Y:S04]  /*01d0*/  @!P3 LDG.E.EL.64 R10, desc[UR6][R14.64] ;  /* 0x000000060e0ab981 */ /* 0x002ea8200c2e1b00 */
[----:B------:R-:W0:Y:S01]  /*01e0*/  @!P2 R2UR UR6, R12 ;  /* 0x000000000c06a3c2 */ /* 0x000e2200000e0000 */
[----:B------:R-:W-:-:S07]  /*01f0*/  CS2R R8, SRZ ;  /* 0x0000000000087805 */ /* 0x000fce000001ff00 */
[----:B------:R-:W0:Y:S01]  /*0200*/  @!P2 R2UR UR7, R13 ;  /* 0x000000000d07a3c2 */ /* 0x000e2200000e0000 */
[----:B------:R-:W-:Y:S01]  /*0210*/  CS2R R6, SRZ ;  /* 0x0000000000067805 */ /* 0x000fe2000001ff00 */
[----:B---3--:R-:W3:Y:S06]  /*0220*/  @!P0 LDG.E.EL.64 R8, desc[UR8][R14.64+0x80] ;  /* 0x000080080e088981 */ /* 0x008eec200c2e1b00 */
[----:B------:R-:W1:Y:S08]  /*0230*/  @!P1 R2UR UR10, R2 ;  /* 0x00000000020a93c2 */ /* 0x000e7000000e0000 */
[----:B------:R-:W1:Y:S01]  /*0240*/  @!P1 R2UR UR11, R3 ;  /* 0x00000000030b93c2 */ /* 0x000e6200000e0000 */
[----:B------:R-:W-:Y:S01]  /*0250*/  CS2R R4, SRZ ;  /* 0x0000000000047805 */ /* 0x000fe2000001ff00 */
[----:B0-----:R0:W4:Y:S05]  /*0260*/  @!P2 LDG.E.EL.64 R6, desc[UR6][R14.64+0x100] ;  /* 0x000100060e06a981 */ /* 0x00112a200c2e1b00 */
[----:B-1----:R0:W4:Y:S01]  /*0270*/  @!P1 LDG.E.EL.64 R4, desc[UR10][R14.64+0x180] ;  /* 0x0001800a0e049981 */ /* 0x002122200c2e1b00 */
[----:B------:R-:W-:-:S04]  /*0280*/  SHF.R.U32.HI R0, RZ, 0x1, R18 ;  /* 0x00000001ff007819 */ /* 0x000fc80000011612 */
[----:B------:R-:W-:-:S04]  /*0290*/  SGXT.U32 R16, R0, 0x6 ;  /* 0x000000060010781a */ /* 0x000fc80000000000 */
[----:B------:R-:W-:-:S04]  /*02a0*/  LOP3.LUT R0, R16, UR5, RZ, 0xfc, !PT ;  /* 0x0000000510007c12 */ /* 0x000fc8000f8efcff */
[C---:B------:R-:W-:Y:S01]  /*02b0*/  ISETP.GE.AND P5, PT, R0.reuse, 0x40, PT ;  /* 0x000000400000780c */ /* 0x040fe20003fa6270 */
[----:B------:R-:W-:-:S12]  /*02c0*/  IMAD.WIDE R12, R0, R19, c[0x0][0x160] ;  /* 0x00005800000c7625 */ /* 0x000fd800078e0213 */
[----:B------:R-:W-:Y:S02]  /*02d0*/  @!P5 MOV R16, 0x0 ;  /* 0x000000000010d802 */ /* 0x000fe40000000f00 */
[----:B------:R-:W-:Y:S02]  /*02e0*/  @!P5 MOV R17, 0x14f00000 ;  /* 0x14f000000011d802 */ /* 0x000fe40000000f00 */
[----:B------:R-:W1:Y:S08]  /*02f0*/  @!P5 R2UR UR6, R16 ;  /* 0x000000001006d3c2 */ /* 0x000e7000000e0000 */
[----:B------:R-:W1:Y:S01]  /*0300*/  @!P5 R2UR UR7, R17 ;  /* 0x000000001107d3c2 */ /* 0x000e6200000e0000 */
[----:B------:R-:W-:-:S06]  /*0310*/  CS2R R2, SRZ ;  /* 0x0000000000027805 */ /* 0x000fcc000001ff00 */
[----:B-1----:R1:W5:Y:S01]  /*0320*/  @!P5 LDG.E.EL.64 R2, desc[UR6][R12.64] ;  /* 0x000000060c02d981 */ /* 0x002362200c2e1b00 */
[----:B--2---:R-:W-:Y:S02]  /*0330*/  IADD3 R19, P6, R10, 0x7d80, RZ ;  /* 0x00007d800a137810 */ /* 0x004fe40007fde0ff */
[----:B------:R-:W-:Y:S02]  /*0340*/  ISETP.GE.AND P4, PT, R11, RZ, PT ;  /* 0x000000ff0b00720c */ /* 0x000fe40003f86270 */
[-C--:B------:R-:W-:Y:S02]  /*0350*/  IADD3.X R21, RZ, R11.reuse, RZ, P6, !PT ;  /* 0x0000000bff157210 */ /* 0x080fe400037fe4ff */
[----:B------:R-:W-:Y:S02]  /*0360*/  SEL R0, R19, R10, !P4 ;  /* 0x0000000a13007207 */ /* 0x000fe40006000000 */
[----:B------:R-:W-:Y:S02]  /*0370*/  SEL R10, R21, R11, !P4 ;  /* 0x0000000b150a7207 */ /* 0x000fe40006000000 */
[----:B------:R-:W-:-:S04]  /*0380*/  ISETP.GT.U32.AND P4, PT, R0, 0x7d7f, PT ;  /* 0x00007d7f0000780c */ /* 0x000fc80003f84070 */
[----:B------:R-:W-:Y:S02]  /*0390*/  ISETP.GT.U32.AND.EX P3, PT, R10, RZ, !P3, P4 ;  /* 0x000000ff0a00720c */ /* 0x000fe40005f64140 */
[----:B---3--:R-:W-:Y:S02]  /*03a0*/  IADD3 R11, P6, R8, 0x7d80, RZ ;  /* 0x00007d80080b7810 */ /* 0x008fe40007fde0ff */
[----:B------:R-:W-:Y:S02]  /*03b0*/  ISETP.GE.AND P4, PT, R9, RZ, PT ;  /* 0x000000ff0900720c */ /* 0x000fe40003f86270 */
[-C--:B0-----:R-:W-:Y:S02]  /*03c0*/  IADD3.X R15, RZ, R9.reuse, RZ, P6, !PT ;  /* 0x00000009ff0f7210 */ /* 0x081fe400037fe4ff */
[----:B------:R-:W-:Y:S02]  /*03d0*/  SEL R0, R11, R8, !P4 ;  /* 0x000000080b007207 */ /* 0x000fe40006000000 */
[----:B------:R-:W-:-:S02]  /*03e0*/  SEL R8, R15, R9, !P4 ;  /* 0x000000090f087207 */ /* 0x000fc40006000000 */
[----:B------:R-:W-:-:S04]  /*03f0*/  ISETP.GT.U32.AND P6, PT, R0, 0x7d7f, PT ;  /* 0x00007d7f0000780c */ /* 0x000fc80003fc4070 */
[----:B------:R-:W-:Y:S02]  /*0400*/  ISETP.GT.U32.AND.EX P0, PT, R8, RZ, !P0, P6 ;  /* 0x000000ff0800720c */ /* 0x000fe40004704160 */
[----:B----4-:R-:W-:Y:S02]  /*0410*/  IADD3 R9, P4, R6, 0x7d80, RZ ;  /* 0x00007d8006097810 */ /* 0x010fe40007f9e0ff */
[----:B------:R-:W-:Y:S02]  /*0420*/  ISETP.GE.AND P6, PT, R7, RZ, PT ;  /* 0x000000ff0700720c */ /* 0x000fe40003fc6270 */
[-C--:B------:R-:W-:Y:S02]  /*0430*/  IADD3.X R11, RZ, R7.reuse, RZ, P4, !PT ;  /* 0x00000007ff0b7210 */ /* 0x080fe400027fe4ff */
[----:B------:R-:W-:Y:S02]  /*0440*/  SEL R0, R9, R6, !P6 ;  /* 0x0000000609007207 */ /* 0x000fe40007000000 */
[----:B------:R-:W-:-:S02]  /*0450*/  SEL R7, R11, R7, !P6 ;  /* 0x000000070b077207 */ /* 0x000fc40007000000 */
[----:B-1----:R-:W-:Y:S02]  /*0460*/  IADD3 R13, P4, R4, 0x7d80, RZ ;  /* 0x00007d80040d7810 */ /* 0x002fe40007f9e0ff */
[----:B------:R-:W-:Y:S02]  /*0470*/  ISETP.GE.AND P6, PT, R5, RZ, PT ;  /* 0x000000ff0500720c */ /* 0x000fe40003fc6270 */
[-C--:B------:R-:W-:Y:S02]  /*0480*/  IADD3.X R9, RZ, R5.reuse, RZ, P4, !PT ;  /* 0x00000005ff097210 */ /* 0x080fe400027fe4ff */
[----:B------:R-:W-:Y:S02]  /*0490*/  SEL R4, R13, R4, !P6 ;  /* 0x000000040d047207 */ /* 0x000fe40007000000 */
[----:B------:R-:W-:Y:S02]  /*04a0*/  ISETP.GT.U32.AND P4, PT, R0, 0x7d7f, PT ;  /* 0x00007d7f0000780c */ /* 0x000fe40003f84070 */
[----:B------:R-:W-:-:S02]  /*04b0*/  SEL R6, R9, R5, !P6 ;  /* 0x0000000509067207 */ /* 0x000fc40007000000 */
[----:B------:R-:W-:Y:S02]  /*04c0*/  SEL R0, RZ, 0x1, !P3 ;  /* 0x00000001ff007807 */ /* 0x000fe40005800000 */
[----:B------:R-:W-:Y:S02]  /*04d0*/  ISETP.GT.U32.AND P3, PT, R4, 0x7d7f, PT ;  /* 0x00007d7f0400780c */ /* 0x000fe40003f64070 */
[----:B------:R-:W-:Y:S02]  /*04e0*/  SEL R5, RZ, 0x1fffe, !P0 ;  /* 0x0001fffeff057807 */ /* 0x000fe40004000000 */
[----:B------:R-:W-:Y:S02]  /*04f0*/  ISETP.GT.U32.AND.EX P4, PT, R7, RZ, !P2, P4 ;  /* 0x000000ff0700720c */ /* 0x000fe40005784140 */
[----:B------:R-:W-:Y:S02]  /*0500*/  ISETP.GT.U32.AND.EX P1, PT, R6, RZ, !P1, P3 ;  /* 0x000000ff0600720c */ /* 0x000fe40004f24130 */
[----:B------:R-:W-:-:S02]  /*0510*/  IADD3 R4, R0, R5, RZ ;  /* 0x0000000500047210 */ /* 0x000fc40007ffe0ff */
[----:B------:R-:W-:Y:S02]  /*0520*/  SEL R0, RZ, 0x4, !P4 ;  /* 0x00000004ff007807 */ /* 0x000fe40006000000 */
[----:B------:R-:W-:Y:S02]  /*0530*/  SEL R5, RZ, 0x7fff8, !P1 ;  /* 0x0007fff8ff057807 */ /* 0x000fe40004800000 */
[----:B------:R-:W-:-:S04]  /*0540*/  LOP3.LUT R4, R4, 0x3, RZ, 0xc0, !PT ;  /* 0x0000000304047812 */ /* 0x000fc800078ec0ff */
[----:B------:R-:W-:-:S04]  /*0550*/  IADD3 R0, R4, R5, R0 ;  /* 0x0000000504007210 */ /* 0x000fc80007ffe000 */
[----:B------:R-:W-:-:S13]  /*0560*/  LOP3.LUT P0, RZ, R0, 0xf, RZ, 0xc0, !PT ;  /* 0x0000000f00ff7812 */ /* 0x000fda000780c0ff */
[----:B------:R-:W-:Y:S05]  /*0570*/  @P0 BRA `(.L_x_0) ;  /* 0x0000726000000947 */ /* 0x000fea0003800000 */
[C---:B-----5:R-:W-:Y:S01]  /*0580*/  SHF.L.U32 R4, R2.reuse, 0x9, RZ ;  /* 0x0000000902047819 */ /* 0x060fe200000006ff */
[----:B------:R-:W-:Y:S01]  /*0590*/  WARPSYNC 0xffffffff ;  /* 0xffffffff00007948 */ /* 0x000fe20003800000 */
[----:B------:R-:W-:Y:S02]  /*05a0*/  SHF.L.U64.HI R5, R2, 0x9, R3 ;  /* 0x0000000902057819 */ /* 0x000fe40000010203 */
[----:B------:R-:W-:Y:S02]  /*05b0*/  IADD3 R37, P1, R4, 0xfb0000, RZ ;  /* 0x00fb000004257810 */ /* 0x000fe40007f3e0ff */
[----:B------:R-:W-:Y:S02]  /*05c0*/  ISETP.GE.AND P0, PT, R3, RZ, PT ;  /* 0x000000ff0300720c */ /* 0x000fe40003f06270 */
[----:B------:R-:W-:Y:S02]  /*05d0*/  IADD3.X R0, RZ, R5, RZ, P1, !PT ;  /* 0x00000005ff007210 */ /* 0x000fe40000ffe4ff */
[----:B------:R-:W-:-:S02]  /*05e0*/  SEL R37, R37, R4, !P0 ;  /* 0x0000000425257207 */ /* 0x000fc40004000000 */
[----:B------:R-:W-:Y:S02]  /*05f0*/  SEL R0, R0, R5, !P0 ;  /* 0x0000000500007207 */ /* 0x000fe40004000000 */
[C---:B------:R-:W-:Y:S02]  /*0600*/  SHF.L.U32 R36, R37.reuse, 0x2, RZ ;  /* 0x0000000225247819 */ /* 0x040fe400000006ff */
[----:B------:R-:W-:Y:S02]  /*0610*/  SHF.L.U64.HI R37, R37, 0x2, R0 ;  /* 0x0000000225257819 */ /* 0x000fe40000010200 */
[----:B------:R-:W-:Y:S02]  /*0620*/  IADD3 R28, P0, R36, c[0x0][0x168], RZ ;  /* 0x00005a00241c7a10 */ /* 0x000fe40007f1e0ff */
[----:B------:R-:W-:Y:S02]  /*0630*/  SHF.L.U32 R0, R18, 0x2, RZ ;  /* 0x0000000212007819 */ /* 0x000fe400000006ff */
[----:B------:R-:W-:-:S02]  /*0640*/  IADD3.X R29, R37, c[0x0][0x16c], RZ, P0, !PT ;  /* 0x00005b00251d7a10 */ /* 0x000fc400007fe4ff */
[----:B------:R-:W-:-:S05]  /*0650*/  LOP3.LUT R3, R0, 0x4, RZ, 0xc0, !PT ;  /* 0x0000000400037812 */ /* 0x000fca00078ec0ff */
[----:B------:R-:W-:-:S04]  /*0660*/  IMAD.WIDE.U32 R28, R3, 0x4, R28 ;  /* 0x00000004031c7825 */ /* 0x000fc800078e001c */
[----:B------:R-:W-:Y:S01]  /*0670*/  BAR.SYNC.DEFER_BLOCKING 0x0 ;  /* 0x0000000000007b1d */ /* 0x000fe20000010000 */
[----:B------:R-:W-:Y:S01]  /*0680*/  CS2R R4, SRZ ;  /* 0x0000000000047805 */ /* 0x000fe2000001ff00 */
[----:B------:R-:W-:Y:S01]  /*0690*/  CS2R R6, SRZ ;  /* 0x0000000000067805 */ /* 0x000fe2000001ff00 */
[----:B------:R-:W-:Y:S02]  /*06a0*/  @!P5 MOV R2, 0x0 ;  /* 0x000000000002d802 */ /* 0x000fe40000000f00 */
[----:B------:R-:W-:Y:S01]  /*06b0*/  @!P5 MOV R3, 0x14f00000 ;  /* 0x14f000000003d802 */ /* 0x000fe20000000f00 */
[----:B------:R-:W-:Y:S01]  /*06c0*/  UMOV UR6, 0x0 ;  /* 0x0000000000067882 */ /* 0x000fe20000000000 */
[----:B------:R-:W0:Y:S01]  /*06d0*/  @!P5 R2UR UR8, R2 ;  /* 0x000000000208d3c2 */ /* 0x000e2200000e0000 */
[----:B------:R-:W-:-:S07]  /*06e0*/  UMOV UR7, 0x14f00000 ;  /* 0x14f0000000077882 */ /* 0x000fce0000000000 */
[----:B------:R-:W0:Y:S01]  /*06f0*/  @!P5 R2UR UR9, R3 ;  /* 0x000000000309d3c2 */ /* 0x000e2200000e0000 */
[----:B------:R-:W2:Y:S01]  /*0700*/  @!P5 LDG.E.EL.128 R4, desc[UR6][R28.64] ;  /* 0x000000061c04d981 */ /* 0x000ea2200c2e1d00 */
[----:B------:R-:W-:Y:S01]  /*0710*/  CS2R R20, SRZ ;  /* 0x0000000000147805 */ /* 0x000fe2000001ff00 */
[----:B------:R-:W-:Y:S01]  /*0720*/  CS2R R22, SRZ ;  /* 0x0000000000167805 */ /* 0x000fe2000001ff00 */
[----:B------:R-:W-:Y:S01]  /*0730*/  @!P5 MOV R8, 0x0 ;  /* 0x000000000008d802 */ /* 0x000fe20000000f00 */
[----:B------:R-:W-:Y:S01]  /*0740*/  BAR.SYNC.DEFER_BLOCKING 0x0 ;  /* 0x0000000000007b1d */ /* 0x000fe20000010000 */
[----:B------:R-:W-:-:S05]  /*0750*/  @!P5 MOV R9, 0x14f00000 ;  /* 0x14f000000009d802 */ /* 0x000fca0000000f00 */
[----:B------:R-:W1:Y:S08]  /*0760*/  @!P5 R2UR UR10, R8 ;  /* 0x00000000080ad3c2 */ /* 0x000e7000000e0000 */
[----:B------:R-:W1:Y:S01]  /*0770*/  @!P5 R2UR UR11, R9 ;  /* 0x00000000090bd3c2 */ /* 0x000e6200000e0000 */
[----:B0-----:R-:W3:Y:S01]  /*0780*/  @!P5 LDG.E.EL.128 R20, desc[UR8][R28.64+0x20] ;  /* 0x000020081c14d981 */ /* 0x001ee2200c2e1d00 */
[----:B------:R-:W-:Y:S01]  /*0790*/  CS2R R16, SRZ ;  /* 0x0000000000107805 */ /* 0x000fe2000001ff00 */
[----:B------:R-:W-:-:S02]  /*07a0*/  CS2R R18, SRZ ;  /* 0x0000000000127805 */ /* 0x000fc4000001ff00 */
[----:B------:R-:W-:Y:S06]  /*07b0*/  BAR.SYNC.DEFER_BLOCKING 0x0 ;  /* 0x0000000000007b1d */ /* 0x000fec0000010000 */
[----:B-1----:R-:W4:Y:S01]  /*07c0*/  @!P5 LDG.E.EL.128 R16, desc[UR10][R28.64+0x40] ;  /* 0x0000400a1c10d981 */ /* 0x002f22200c2e1d00 */
[----:B------:R-:W-:Y:S01]  /*07d0*/  CS2R R32, SRZ ;  /* 0x0000000000207805 */ /* 0x000fe2000001ff00 */
[----:B------:R-:W-:Y:S02]  /*07e0*/  CS2R R34, SRZ ;  /* 0x0000000000227805 */ /* 0x000fe4000001ff00 */
[----:B------:R-:W-:Y:S01]  /*07f0*/  BAR.SYNC.DEFER_BLOCKING 0x0 ;  /* 0x0000000000007b1d */ /* 0x000fe20000010000 */
[----:B------:R-:W-:-:S02]  /*0800*/  @!P5 MOV R10, 0x0 ;  /* 0x00000000000ad802 */ /* 0x000fc40000000f00 */
[----:B------:R-:W-:Y:S01]  /*0810*/  @!P5 MOV R11, 0x14f00000 ;  /* 0x14f00000000bd802 */ /* 0x000fe20000000f00 */
[----:B------:R-:W-:Y:S01]  /*0820*/  CS2R R12, SRZ ;  /* 0x00000000000c7805 */ /* 0x000fe2000001ff00 */
[----:B------:R-:W-:Y:S01]  /*0830*/  CS2R R14, SRZ ;  /* 0x00000000000e7805 */ /* 0x000fe2000001ff00 */
[----:B------:R-:W4:Y:S01]  /*0840*/  @!P5 LDG.E.EL.128 R32, desc[UR8][R28.64+0x60] ;  /* 0x000060081c20d981 */ /* 0x000f22200c2e1d00 */
[----:B------:R-:W0:Y:S08]  /*0850*/  @!P5 R2UR UR8, R10 ;  /* 0x000000000a08d3c2 */ /* 0x000e3000000e0000 */
[----:B------:R-:W0:Y:S01]  /*0860*/  @!P5 R2UR UR9, R11 ;  /* 0x000000000b09d3c2 */ /* 0x000e2200000e0000 */
[----:B------:R-:W-:Y:S07]  /*0870*/  BAR.SYNC.DEFER_BLOCKING 0x0 ;  /* 0x0000000000007b1d */ /* 0x000fee0000010000 */
[----:B------:R-:W1:Y:S08]  /*0880*/  @!P5 R2UR UR10, R2 ;  /* 0x00000000020ad3c2 */ /* 0x000e7000000e0000 */
[----:B------:R-:W1:Y:S01]  /*0890*/  @!P5 R2UR UR11, R3 ;  /* 0x00000000030bd3c2 */ /* 0x000e6200000e0000 */
[----:B0-----:R-:W4:Y:S01]  /*08a0*/  @!P5 LDG.E.EL.128 R12, desc[UR8][R28.64+0x80] ;  /* 0x000080081c0cd981 */ /* 0x001f22200c2e1d00 */
[----:B------:R-:W-:Y:S01]  /*08b0*/  CS2R R8, SRZ ;  /* 0x0000000000087805 */ /* 0x000fe2000001ff00 */
[----:B------:R-:W-:Y:S01]  /*08c0*/  CS2R R10, SRZ ;  /* 0x00000000000a7805 */ /* 0x000fe2000001ff00 */
[----:B------:R-:W-:Y:S01]  /*08d0*/  @!P5 MOV R30, 0x0 ;  /* 0x00000000001ed802 */ /* 0x000fe20000000f00 */
[----:B------:R-:W-:Y:S01]  /*08e0*/  BAR.SYNC.DEFER_BLOCKING 0x0 ;  /* 0x0000000000007b1d */ /* 0x000fe20000010000 */
[----:B------:R-:W-:-:S05]  /*08f0*/  @!P5 MOV R31, 0x14f00000 ;  /* 0x14f00000001fd802 */ /* 0x000fca0000000f00 */
[----:B------:R-:W0:Y:S08]  /*0900*/  @!P5 R2UR UR8, R30 ;  /* 0x000000001e08d3c2 */ /* 0x000e3000000e0000 */
[----:B------:R-:W0:Y:S01]  /*0910*/  @!P5 R2UR UR9, R31 ;  /* 0x000000001f09d3c2 */ /* 0x000e2200000e0000 */
[----:B-1----:R-:W4:Y:S01]  /*0920*/  @!P5 LDG.E.EL.128 R8, desc[UR10][R28.64+0xa0] ;  /* 0x0000a00a1c08d981 */ /* 0x002f22200c2e1d00 */
[----:B------:R-:W-:Y:S01]  /*0930*/  CS2R R24, SRZ ;  /* 0x0000000000187805 */ /* 0x000fe2000001ff00 */
[----:B------:R-:W-:-:S02]  /*0940*/  CS2R R26, SRZ ;  /* 0x00000000001a7805 */ /* 0x000fc4000001ff00 */
[----:B------:R-:W-:Y:S06]  /*0950*/  BAR.SYNC.DEFER_BLOCKING 0x0 ;  /* 0x0000000000007b1d */ /* 0x000fec0000010000 */
[----:B------:R1:W1:Y:S01]  /*0960*/  @!P5 R2UR UR10, R30 ;  /* 0x000000001e0ad3c2 */ /* 0x00026200000e0000 */
[----:B0-----:R-:W4:Y:S07]  /*0970*/  @!P5 LDG.E.EL.128 R24, desc[UR8][R28.64+0xc0] ;  /* 0x0000c0081c18d981 */ /* 0x001f2e200c2e1d00 */
[----:B------:R-:W0:Y:S01]  /*0980*/  @!P5 R2UR UR11, R31 ;  /* 0x000000001f0bd3c2 */ /* 0x000e2200000e0000 */
[----:B--2---:R-:W-:Y:S01]  /*0990*/  FFMA R2, R6, R6, RZ ;  /* 0x0000000606027223 */ /* 0x004fe200000000ff */
[----:B------:R-:W-:Y:S01]  /*09a0*/  FFMA R0, R5, R5, RZ ;  /* 0x0000000505007223 */ /* 0x000fe200000000ff */
[----:B------:R-:W-:Y:S01]  /*09b0*/  FFMA R3, R4, R4, RZ ;  /* 0x0000000404037223 */ /* 0x000fe200000000ff */
[----:B------:R-:W-:-:S02]  /*09c0*/  FFMA R7, R7, R7, RZ ;  /* 0x0000000707077223 */ /* 0x000fc400000000ff */
[----:B------:R-:W-:Y:S02]  /*09d0*/  FSEL R2, R2, RZ, !P5 ;  /* 0x000000ff02027208 */ /* 0x000fe40006800000 */
[----:B------:R-:W-:Y:S02]  /*09e0*/  FSEL R0, R0, RZ, !P5 ;  /* 0x000000ff00007208 */ /* 0x000fe40006800000 */
[----:B------:R-:W-:Y:S02]  /*09f0*/  FSEL R3, R3, RZ, !P5 ;  /* 0x000000ff03037208 */ /* 0x000fe40006800000 */
[----:B-1----:R-:W-:Y:S01]  /*0a00*/  FSEL R30, R7, RZ, !P5 ;  /* 0x000000ff071e7208 */ /* 0x002fe20006800000 */
[----:B---3--:R-:W-:Y:S01]  /*0a10*/  @!P5 FFMA R2, R22, R22, R2 ;  /* 0x000000161602d223 */ /* 0x008fe20000000002 */
[----:B------:R-:W-:Y:S01]  /*0a20*/  @!P5 FFMA R0, R21, R21, R0 ;  /* 0x000000151500d223 */ /* 0x000fe20000000000 */
[----:B------:R-:W-:Y:S02]  /*0a30*/  @!P5 FFMA R3, R20, R20, R3 ;  /* 0x000000141403d223 */ /* 0x000fe40000000003 */
[----:B------:R-:W-:Y:S01]  /*0a40*/  @!P5 FFMA R30, R23, R23, R30 ;  /* 0x00000017171ed223 */ /* 0x000fe2000000001e */
[----:B------:R-:W-:Y:S01]  /*0a50*/  CS2R R20, SRZ ;  /* 0x0000000000147805 */ /* 0x000fe2000001ff00 */
[----:B------:R-:W-:Y:S01]  /*0a60*/  CS2R R22, SRZ ;  /* 0x0000000000167805 */ /* 0x000fe2000001ff00 */
[----:B------:R-:W-:Y:S01]  /*0a70*/  BAR.SYNC.DEFER_BLOCKING 0x0 ;  /* 0x0000000000007b1d */ /* 0x000fe20000010000 */
[----:B------:R-:W-:-:S02]  /*0a80*/  @!P5 MOV R4, 0x0 ;  /* 0x000000000004d802 */ /* 0x000fc40000000f00 */
[----:B------:R-:W-:Y:S01]  /*0a90*/  @!P5 MOV R5, 0x14f00000 ;  /* 0x14f000000005d802 */ /* 0x000fe20000000f00 */
[----:B----4-:R-:W-:Y:S01]  /*0aa0*/  @!P5 FFMA R2, R18, R18, R2 ;  /* 0x000000121202d223 */ /* 0x010fe20000000002 */
[----:B------:R-:W-:Y:S01]  /*0ab0*/  @!P5 FFMA R0, R17, R17, R0 ;  /* 0x000000111100d223 */ /* 0x000fe20000000000 */
[----:B------:R-:W2:Y:S01]  /*0ac0*/  @!P5 LDG.E.EL.128 R20, desc[UR8][R28.64+0xe0] ;  /* 0x0000e0081c14d981 */ /* 0x000ea2200c2e1d00 */
[----:B------:R-:W-:Y:S01]  /*0ad0*/  @!P5 FFMA R3, R16, R16, R3 ;  /* 0x000000101003d223 */ /* 0x000fe20000000003 */
[----:B------:R-:W-:Y:S01]  /*0ae0*/  @!P5 FFMA R30, R19, R19, R30 ;  /* 0x00000013131ed223 */ /* 0x000fe2000000001e */
[----:B------:R-:W-:Y:S01]  /*0af0*/  CS2R R16, SRZ ;  /* 0x0000000000107805 */ /* 0x000fe2000001ff00 */
[----:B------:R-:W-:Y:S01]  /*0b00*/  CS2R R18, SRZ ;  /* 0x0000000000127805 */ /* 0x000fe2000001ff00 */
[----:B------:R-:W-:Y:S06]  /*0b10*/  BAR.SYNC.DEFER_BLOCKING 0x0 ;  /* 0x0000000000007b1d */ /* 0x000fec0000010000 */
[----:B------:R1:W3:Y:S08]  /*0b20*/  @!P5 R2UR UR8, R4 ;  /* 0x000000000408d3c2 */ /* 0x0002f000000e0000 */
[----:B------:R1:W3:Y:S01]  /*0b30*/  @!P5 R2UR UR9, R5 ;  /* 0x000000000509d3c2 */ /* 0x0002e200000e0000 */
[----:B------:R-:W-:Y:S01]  /*0b40*/  CS2R R6, SRZ ;  /* 0x0000000000067805 */ /* 0x000fe2000001ff00 */
[----:B------:R-:W-:Y:S01]  /*0b50*/  @!P5 FFMA R0, R33, R33, R0 ;  /* 0x000000212100d223 */ /* 0x000fe20000000000 */
[----:B------:R-:W-:Y:S01]  /*0b60*/  @!P5 FFMA R2, R34, R34, R2 ;  /* 0x000000222202d223 */ /* 0x000fe20000000002 */
[----:B0-----:R-:W4:Y:S01]  /*0b70*/  @!P5 LDG.E.EL.128 R16, desc[UR10][R28.64+0x100] ;  /* 0x0001000a1c10d981 */ /* 0x001f22200c2e1d00 */
[----:B-1----:R-:W-:Y:S01]  /*0b80*/  CS2R R4, SRZ ;  /* 0x0000000000047805 */ /* 0x002fe2000001ff00 */
[----:B------:R-:W-:Y:S01]  /*0b90*/  @!P5 FFMA R3, R32, R32, R3 ;  /* 0x000000202003d223 */ /* 0x000fe20000000003 */
[----:B------:R-:W-:Y:S01]  /*0ba0*/  @!P5 FFMA R30, R35, R35, R30 ;  /* 0x00000023231ed223 */ /* 0x000fe2000000001e */
[----:B------:R-:W-:Y:S01]  /*0bb0*/  BAR.SYNC.DEFER_BLOCKING 0x0 ;  /* 0x0000000000007b1d */ /* 0x000fe20000010000 */
[----:B------:R-:W-:-:S02]  /*0bc0*/  @!P5 MOV R32, 0x0 ;  /* 0x000000000020d802 */ /* 0x000fc40000000f00 */
[----:B------:R-:W-:-:S03]  /*0bd0*/  @!P5 MOV R33, 0x14f00000 ;  /* 0x14f000000021d802 */ /* 0x000fc60000000f00 */
[----:B---3--:R-:W3:Y:S01]  /*0be0*/  @!P5 LDG.E.EL.128 R4, desc[UR8][R28.64+0x120] ;  /* 0x000120081c04d981 */ /* 0x008ee2200c2e1d00 */
[----:B------:R-:W0:Y:S01]  /*0bf0*/  @!P5 R2UR UR8, R32 ;  /* 0x000000002008d3c2 */ /* 0x000e2200000e0000 */
[----:B------:R-:W-:Y:S01]  /*0c00*/  @!P5 FFMA R2, R14, R14, R2 ;  /* 0x0000000e0e02d223 */ /* 0x000fe20000000002 */
[----:B------:R-:W-:Y:S01]  /*0c10*/  @!P5 FFMA R0, R13, R13, R0 ;  /* 0x0000000d0d00d223 */ /* 0x000fe20000000000 */
[----:B------:R-:W-:Y:S01]  /*0c20*/  @!P5 FFMA R3, R12, R12, R3 ;  /* 0x0000000c0c03d223 */ /* 0x000fe20000000003 */
[----:B------:R-:W-:Y:S01]  /*0c30*/  @!P5 FFMA R30, R15, R15, R30 ;  /* 0x0000000f0f1ed223 */ /* 0x000fe2000000001e */
[----:B------:R-:W-:Y:S01]  /*0c40*/  CS2R R12, SRZ ;  /* 0x00000000000c7805 */ /* 0x000fe2000001ff00 */
[----:B------:R-:W-:Y:S02]  /*0c50*/  CS2R R14, SRZ ;  /* 0x00000000000e7805 */ /* 0x000fe4000001ff00 */
[----:B------:R-:W0:Y:S01]  /*0c60*/  @!P5 R2UR UR9, R33 ;  /* 0x000000002109d3c2 */ /* 0x000e2200000e0000 */
[----:B------:R-:W-:Y:S07]  /*0c70*/  BAR.SYNC.DEFER_BLOCKING 0x0 ;  /* 0x0000000000007b1d */ /* 0x000fee0000010000 */
[----:B------:R-:W1:Y:S08]  /*0c80*/  @!P5 R2UR UR10, R32 ;  /* 0x00000000200ad3c2 */ /* 0x000e7000000e0000 */
[----:B------:R-:W1:Y:S01]  /*0c90*/  @!P5 R2UR UR11, R33 ;  /* 0x00000000210bd3c2 */ /* 0x000e6200000e0000 */
[----:B------:R-:W-:Y:S01]  /*0ca0*/  @!P5 FFMA R2, R10, R10, R2 ;  /* 0x0000000a0a02d223 */ /* 0x000fe20000000002 */
[----:B------:R-:W-:Y:S01]  /*0cb0*/  @!P5 FFMA R0, R9, R9, R0 ;  /* 0x000000090900d223 */ /* 0x000fe20000000000 */
[----:B0-----:R-:W3:Y:S01]  /*0cc0*/  @!P5 LDG.E.EL.128 R12, desc[UR8][R28.64+0x140] ;  /* 0x000140081c0cd981 */ /* 0x001ee2200c2e1d00 */
[----:B------:R-:W-:Y:S01]  /*0cd0*/  @!P5 FFMA R3, R8, R8, R3 ;  /* 0x000000080803d223 */ /* 0x000fe20000000003 */
[----:B------:R-:W-:Y:S01]  /*0ce0*/  @!P5 FFMA R30, R11, R11, R30 ;  /* 0x0000000b0b1ed223 */ /* 0x000fe2000000001e */
[----:B------:R-:W-:Y:S01]  /*0cf0*/  CS2R R8, SRZ ;  /* 0x0000000000087805 */ /* 0x000fe2000001ff00 */
[----:B------:R-:W-:Y:S01]  /*0d00*/  CS2R R10, SRZ ;  /* 0x00000000000a7805 */ /* 0x000fe2000001ff00 */
[----:B------:R-:W-:Y:S01]  /*0d10*/  BAR.SYNC.DEFER_BLOCKING 0x0 ;  /* 0x0000000000007b1d */ /* 0x000fe20000010000 */
[----:B------:R-:W-:Y:S01]  /*0d20*/  @!P5 FFMA R2, R26, R26, R2 ;  /* 0x0000001a1a02d223 */ /* 0x000fe20000000002 */
[----:B------:R-:W-:-:S04]  /*0d30*/  @!P5 FFMA R0, R25, R25, R0 ;  /* 0x000000191900d223 */ /* 0x000fc80000000000 */
[----:B-1----:R-:W3:Y:S01]  /*0d40*/  @!P5 LDG.E.EL.128 R8, desc[UR10][R28.64+0x160] ;  /* 0x0001600a1c08d981 */ /* 0x002ee2200c2e1d00 */
[----:B------:R-:W-:Y:S01]  /*0d50*/  @!P5 FFMA R3, R24, R24, R3 ;  /* 0x000000181803d223 */ /* 0x000fe20000000003 */
[----:B------:R-:W-:Y:S01]  /*0d60*/  @!P5 FFMA R30, R27, R27, R30 ;  /* 0x0000001b1b1ed223 */ /* 0x000fe2000000001e */
[----:B------:R-:W-:Y:S01]  /*0d70*/  CS2R R24, SRZ ;  /* 0x0000000000187805 */ /* 0x000fe2000001ff00 */
[----:B------:R-:W-:Y:S01]  /*0d80*/  CS2R R26, SRZ ;  /* 0x00000000001a7805 */ /* 0x000fe2000001ff00 */
[----:B------:R-:W-:Y:S06]  /*0d90*/  BAR.SYNC.DEFER_BLOCKING 0x0 ;  /* 0x0000000000007b1d */ /* 0x000fec0000010000 */
[----:B------:R-:W3:Y:S01]  /*0da0*/  @!P5 LDG.E.EL.128 R24, desc[UR8][R28.64+0x180] ;  /* 0x000180081c18d981 */ /* 0x000ee2200c2e1d00 */
[----:B--2---:R-:W-:Y:S01]  /*0db0*/  @!P5 FFMA R2, R22, R22, R2 ;  /* 0x000000161602d223 */ /* 0x004fe20000000002 */
[----:B------:R-:W-:Y:S01]  /*0dc0*/  @!P5 FFMA R0, R21, R21, R0 ;  /* 0x000000151500d223 */ /* 0x000fe20000000000 */
[----:B------:R-:W-:Y:S01]  /*0dd0*/  @!P5 FFMA R3, R20, R20, R3 ;  /* 0x000000141403d223 */ /* 0x000fe20000000003 */
[----:B------:R-:W-:Y:S01]  /*0de0*/  @!P5 FFMA R30, R23, R23, R30 ;  /* 0x00000017171ed223 */ /* 0x000fe2000000001e */
[----:B------:R-:W-:Y:S01]  /*0df0*/  CS2R R20, SRZ ;  /* 0x0000000000147805 */ /* 0x000fe2000001ff00 */
[----:B------:R-:W-:Y:S01]  /*0e00*/  CS2R R22, SRZ ;  /* 0x0000000000167805 */ /* 0x000fe2000001ff00 */
[----:B------:R-:W-:Y:S01]  /*0e10*/  BAR.SYNC.DEFER_BLOCKING 0x0 ;  /* 0x0000000000007b1d */ /* 0x000fe20000010000 */
[----:B----4-:R-:W-:-:S05]  /*0e20*/  @!P5 FFMA R2, R18, R18, R2 ;  /* 0x000000121202d223 */ /* 0x010fca0000000002 */
[----:B------:R-:W2:Y:S01]  /*0e30*/  @!P5 LDG.E.EL.128 R20, desc[UR8][R28.64+0x1a0] ;  /* 0x0001a0081c14d981 */ /* 0x000ea2200c2e1d00 */
[----:B------:R-:W-:Y:S01]  /*0e40*/  @!P5 FFMA R0, R17, R17, R0 ;  /* 0x000000111100d223 */ /* 0x000fe20000000000 */
[----:B------:R-:W-:Y:S01]  /*0e50*/  @!P5 FFMA R3, R16, R16, R3 ;  /* 0x000000101003d223 */ /* 0x000fe20000000003 */
[----:B------:R-:W-:Y:S01]  /*0e60*/  @!P5 FFMA R30, R19, R19, R30 ;  /* 0x00000013131ed223 */ /* 0x000fe2000000001e */
[----:B------:R-:W-:Y:S01]  /*0e70*/  CS2R R16, SRZ ;  /* 0x0000000000107805 */ /* 0x000fe2000001ff00 */
[----:B------:R-:W-:Y:S01]  /*0e80*/  CS2R R18, SRZ ;  /* 0x0000000000127805 */ /* 0x000fe2000001ff00 */
[----:B------:R-:W-:Y:S06]  /*0e90*/  BAR.SYNC.DEFER_BLOCKING 0x0 ;  /* 0x0000000000007b1d */ /* 0x000fec0000010000 */
[----:B------:R-:W4:Y:S01]  /*0ea0*/  @!P5 LDG.E.EL.128 R16, desc[UR10][R28.64+0x1c0] ;  /* 0x0001c00a1c10d981 */ /* 0x000f22200c2e1d00 */
[----:B---3--:R-:W-:Y:S01]  /*0eb0*/  @!P5 FFMA R2, R6, R6, R2 ;  /* 0x000000060602d223 */ /* 0x008fe20000000002 */
[----:B------:R-:W-:Y:S01]  /*0ec0*/  @!P5 FFMA R0, R5, R5, R0 ;  /* 0x000000050500d223 */ /* 0x000fe20000000000 */
[----:B------:R-:W-:Y:S01]  /*0ed0*/  @!P5 FFMA R3, R4, R4, R3 ;  /* 0x000000040403d223 */ /* 0x000fe20000000003 */
[----:B------:R-:W-:Y:S01]  /*0ee0*/  @!P5 FFMA R30, R7, R7, R30 ;  /* 0x00000007071ed223 */ /* 0x000fe2000000001e */
[----:B------:R-:W-:Y:S01]  /*0ef0*/  CS2R R4, SRZ ;  /* 0x0000000000047805 */ /* 0x000fe2000001ff00 */
[----:B------:R-:W-:Y:S01]  /*0f00*/  CS2R R6, SRZ ;  /* 0x0000000000067805 */ /* 0x000fe2000001ff00 */
[----:B------:R-:W-:Y:S06]  /*0f10*/  BAR.SYNC.DEFER_BLOCKING 0x0 ;  /* 0x0000000000007b1d */ /* 0x000fec0000010000 */
[----:B------:R-:W3:Y:S01]  /*0f20*/  @!P5 LDG.E.EL.128 R4, desc[UR8][R28.64+0x1e0] ;  /* 0x0001e0081c04d981 */ /* 0x000ee2200c2e1d00 */
[----:B------:R-:W-:Y:S01]  /*0f30*/  @!P5 FFMA R2, R14, R14, R2 ;  /* 0x0000000e0e02d223 */ /* 0x000fe20000000002 */
        /* <DEDUP_REMOVED lines=15> */
[----:B------:R-:W0:Y:S08]  /*1030*/  @!P5 R2UR UR12, R32 ;  /* 0x00000000200cd3c2 */ /* 0x000e3000000e0000 */
[----:B------:R-:W0:Y:S01]  /*1040*/  @!P5 R2UR UR13, R33 ;  /* 0x00000000210dd3c2 */ /* 0x000e2200000e0000 */
[----:B------:R-:W-:Y:S01]  /*1050*/  @!P5 FFMA R2, R26, R26, R2 ;  /* 0x0000001a1a02d223 */ /* 0x000fe20000000002 */
[----:B------:R-:W-:Y:S01]  /*1060*/  @!P5 FFMA R0, R25, R25, R0 ;  /* 0x000000191900d223 */ /* 0x000fe20000000000 */
[----:B------:R-:W-:Y:S01]  /*1070*/  @!P5 FFMA R3, R24, R24, R3 ;  /* 0x000000181803d223 */ /* 0x000fe20000000003 */
[----:B------:R-:W-:Y:S01]  /*1080*/  @!P5 FFMA R30, R27, R27, R30 ;  /* 0x0000001b1b1ed223 */ /* 0x000fe2000000001e */
[----:B------:R-:W-:Y:S01]  /*1090*/  CS2R R24, SRZ ;  /* 0x0000000000187805 */ /* 0x000fe2000001ff00 */
[----:B------:R-:W-:Y:S01]  /*10a0*/  CS2R R26, SRZ ;  /* 0x00000000001a7805 */ /* 0x000fe2000001ff00 */
[----:B------:R-:W-:Y:S06]  /*10b0*/  BAR.SYNC.DEFER_BLOCKING 0x0 ;  /* 0x0000000000007b1d */ /* 0x000fec0000010000 */
[----:B0-----:R-:W3:Y:S01]  /*10c0*/  @!P5 LDG.E.EL.128 R24, desc[UR12][R28.64+0x240] ;  /* 0x0002400c1c18d981 */ /* 0x001ee2200c2e1d00 */
[----:B--2---:R-:W-:Y:S01]  /*10d0*/  @!P5 FFMA R2, R22, R22, R2 ;  /* 0x000000161602d223 */ /* 0x004fe20000000002 */
[----:B------:R-:W-:Y:S01]  /*10e0*/  @!P5 FFMA R0, R21, R21, R0 ;  /* 0x000000151500d223 */ /* 0x000fe20000000000 */
[----:B------:R-:W-:Y:S01]  /*10f0*/  @!P5 FFMA R3, R20, R20, R3 ;  /* 0x000000141403d223 */ /* 0x000fe20000000003 */
[----:B------:R-:W-:Y:S01]  /*1100*/  @!P5 FFMA R30, R23, R23, R30 ;  /* 0x00000017171ed223 */ /* 0x000fe2000000001e */
[----:B------:R-:W-:Y:S01]  /*1110*/  CS2R R20, SRZ ;  /* 0x0000000000147805 */ /* 0x000fe2000001ff00 */
[----:B------:R-:W-:Y:S01]  /*1120*/  CS2R R22, SRZ ;  /* 0x0000000000167805 */ /* 0x000fe2000001ff00 */
[----:B------:R-:W-:Y:S06]  /*1130*/  BAR.SYNC.DEFER_BLOCKING 0x0 ;  /* 0x0000000000007b1d */ /* 0x000fec0000010000 */
[----:B------:R-:W2:Y:S01]  /*1140*/  @!P5 LDG.E.EL.128 R20, desc[UR8][R28.64+0x260] ;  /* 0x000260081c14d981 */ /* 0x000ea2200c2e1d00 */
[----:B----4-:R-:W-:Y:S01]  /*1150*/  @!P5 FFMA R2, R18, R18, R2 ;  /* 0x000000121202d223 */ /* 0x010fe20000000002 */
        /* <DEDUP_REMOVED lines=293> */
[----:B------:R-:W-:Y:S01]  /*23b0*/  BAR.SYNC.DEFER_BLOCKING 0x0 ;  /* 0x0000000000007b1d */ /* 0x000fe20000010000 */
[----:B------:R-:W-:-:S02]  /*23c0*/  MOV R31, R3 ;  /* 0x00000003001f7202 */ /* 0x000fc40000000f00 */
[----:B------:R-:W-:-:S03]  /*23d0*/  MOV R3, R30 ;  /* 0x0000001e00037202 */ /* 0x000fc60000000f00 */
        /* <DEDUP_REMOVED lines=8> */
[----:B------:R-:W2:Y:S01]  /*2460*/  @!P5 LDG.E.EL.128 R4, desc[UR12][R28.64+0x720] ;  /* 0x0007200c1c04d981 */ /* 0x000ea2200c2e1d00 */
[----:B------:R-:W-:Y:S01]  /*2470*/  @!P5 FFMA R0, R13, R13, R0 ;  /* 0x0000000d0d00d223 */ /* 0x000fe20000000000 */
[----:B------:R-:W-:Y:S01]  /*2480*/  @!P5 FFMA R31, R12, R12, R31 ;  /* 0x0000000c0c1fd223 */ /* 0x000fe2000000001f */
[----:B------:R-:W-:-:S02]  /*2490*/  @!P5 MOV R12, 0x0 ;  /* 0x00000000000cd802 */ /* 0x000fc40000000f00 */
[----:B------:R-:W-:Y:S01]  /*24a0*/  @!P5 MOV R13, 0x14f00000 ;  /* 0x14f00000000dd802 */ /* 0x000fe20000000f00 */
[----:B------:R-:W-:Y:S01]  /*24b0*/  @!P5 FFMA R2, R14, R14, R2 ;  /* 0x0000000e0e02d223 */ /* 0x000fe20000000002 */
[----:B------:R-:W-:Y:S01]  /*24c0*/  @!P5 FFMA R3, R15, R15, R3 ;  /* 0x0000000f0f03d223 */ /* 0x000fe20000000003 */
[----:B------:R0:W1:Y:S01]  /*24d0*/  @!P5 R2UR UR12, R12 ;  /* 0x000000000c0cd3c2 */ /* 0x00006200000e0000 */
[----:B------:R-:W-:-:S07]  /*24e0*/  CS2R R14, SRZ ;  /* 0x00000000000e7805 */ /* 0x000fce000001ff00 */
[----:B------:R0:W1:Y:S02]  /*24f0*/  @!P5 R2UR UR13, R13 ;  /* 0x000000000d0dd3c2 */ /* 0x00006400000e0000 */
[----:B0-----:R-:W-:Y:S01]  /*2500*/  CS2R R12, SRZ ;  /* 0x00000000000c7805 */ /* 0x001fe2000001ff00 */
[----:B------:R-:W-:Y:S01]  /*2510*/  BAR.SYNC.DEFER_BLOCKING 0x0 ;  /* 0x0000000000007b1d */ /* 0x000fe20000010000 */
[----:B------:R-:W-:Y:S02]  /*2520*/  MOV R30, R2 ;  /* 0x00000002001e7202 */ /* 0x000fe40000000f00 */
[----:B------:R-:W-:-:S03]  /*2530*/  MOV R2, R31 ;  /* 0x0000001f00027202 */ /* 0x000fc60000000f00 */
[----:B------:R0:W2:Y:S01]  /*2540*/  @!P5 LDG.E.EL.128 R12, desc[UR8][R28.64+0x740] ;  /* 0x000740081c0cd981 */ /* 0x0000a2200c2e1d00 */
[----:B------:R-:W-:Y:S01]  /*2550*/  @!P5 FFMA R30, R10, R10, R30 ;  /* 0x0000000a0a1ed223 */ /* 0x000fe2000000001e */
[----:B------:R-:W-:Y:S01]  /*2560*/  @!P5 FFMA R0, R9, R9, R0 ;  /* 0x000000090900d223 */ /* 0x000fe20000000000 */
[----:B------:R-:W-:Y:S01]  /*2570*/  @!P5 FFMA R2, R8, R8, R2 ;  /* 0x000000080802d223 */ /* 0x000fe20000000002 */
[----:B------:R-:W-:Y:S01]  /*2580*/  @!P5 FFMA R3, R11, R11, R3 ;  /* 0x0000000b0b03d223 */ /* 0x000fe20000000003 */
[----:B------:R-:W-:Y:S01]  /*2590*/  CS2R R8, SRZ ;  /* 0x0000000000087805 */ /* 0x000fe2000001ff00 */
[----:B------:R-:W-:Y:S01]  /*25a0*/  CS2R R10, SRZ ;  /* 0x00000000000a7805 */ /* 0x000fe2000001ff00 */
[----:B------:R-:W-:Y:S06]  /*25b0*/  BAR.SYNC.DEFER_BLOCKING 0x0 ;  /* 0x0000000000007b1d */ /* 0x000fec0000010000 */
[----:B------:R0:W2:Y:S01]  /*25c0*/  @!P5 LDG.E.EL.128 R8, desc[UR10][R28.64+0x760] ;  /* 0x0007600a1c08d981 */ /* 0x0000a2200c2e1d00 */
[----:B------:R-:W-:Y:S01]  /*25d0*/  @!P5 FFMA R30, R26, R26, R30 ;  /* 0x0000001a1a1ed223 */ /* 0x000fe2000000001e */
        /* <DEDUP_REMOVED lines=8> */
[----:B-1----:R0:W2:Y:S02]  /*2660*/  @!P5 LDG.E.EL.128 R24, desc[UR12][R28.64+0x780] ;  /* 0x0007800c1c18d981 */ /* 0x0020a4200c2e1d00 */
[----:B--2---:R-:W-:Y:S01]  /*2670*/  @!P5 FFMA R0, R21, R21, R0 ;  /* 0x000000151500d223 */ /* 0x004fe20000000000 */
[----:B------:R-:W-:Y:S01]  /*2680*/  @!P5 FFMA R30, R20, R20, R30 ;  /* 0x00000014141ed223 */ /* 0x000fe2000000001e */
[----:B------:R-:W-:Y:S02]  /*2690*/  @!P5 MOV R20, 0x0 ;  /* 0x000000000014d802 */ /* 0x000fe40000000f00 */
[----:B------:R-:W-:Y:S01]  /*26a0*/  @!P5 MOV R21, 0x14f00000 ;  /* 0x14f000000015d802 */ /* 0x000fe20000000f00 */
[----:B------:R-:W-:Y:S01]  /*26b0*/  @!P5 FFMA R31, R22, R22, R31 ;  /* 0x00000016161fd223 */ /* 0x000fe2000000001f */
[----:B------:R-:W-:Y:S01]  /*26c0*/  @!P5 FFMA R3, R23, R23, R3 ;  /* 0x000000171703d223 */ /* 0x000fe20000000003 */
[----:B------:R1:W2:Y:S01]  /*26d0*/  @!P5 R2UR UR12, R20 ;  /* 0x00000000140cd3c2 */ /* 0x0002a200000e0000 */
[----:B------:R-:W-:-:S07]  /*26e0*/  CS2R R22, SRZ ;  /* 0x0000000000167805 */ /* 0x000fce000001ff00 */
[----:B------:R1:W2:Y:S02]  /*26f0*/  @!P5 R2UR UR13, R21 ;  /* 0x00000000150dd3c2 */ /* 0x0002a400000e0000 */
[----:B-1----:R-:W-:Y:S01]  /*2700*/  CS2R R20, SRZ ;  /* 0x0000000000147805 */ /* 0x002fe2000001ff00 */
[----:B------:R-:W-:Y:S06]  /*2710*/  BAR.SYNC.DEFER_BLOCKING 0x0 ;  /* 0x0000000000007b1d */ /* 0x000fec0000010000 */
[----:B------:R0:W3:Y:S01]  /*2720*/  @!P5 LDG.E.EL.128 R20, desc[UR8][R28.64+0x7a0] ;  /* 0x0007a0081c14d981 */ /* 0x0000e2200c2e1d00 */
        /* <DEDUP_REMOVED lines=9> */
[----:B------:R0:W4:Y:S01]  /*27c0*/  @!P5 LDG.E.EL.128 R16, desc[UR10][R28.64+0x7c0] ;  /* 0x0007c00a1c10d981 */ /* 0x000122200c2e1d00 */
[----:B--2---:R-:W-:Y:S01]  /*27d0*/  @!P5 FFMA R2, R6, R6, R2 ;  /* 0x000000060602d223 */ /* 0x004fe20000000002 */
[----:B------:R-:W-:Y:S01]  /*27e0*/  @!P5 FFMA R0, R5, R5, R0 ;  /* 0x000000050500d223 */ /* 0x000fe20000000000 */
[----:B------:R-:W-:Y:S01]  /*27f0*/  @!P5 FFMA R30, R4, R4, R30 ;  /* 0x00000004041ed223 */ /* 0x000fe2000000001e */
[----:B------:R-:W-:Y:S01]  /*2800*/  @!P5 FFMA R31, R7, R7, R31 ;  /* 0x00000007071fd223 */ /* 0x000fe2000000001f */
[----:B------:R-:W-:Y:S01]  /*2810*/  CS2R R4, SRZ ;  /* 0x0000000000047805 */ /* 0x000fe2000001ff00 */
[----:B------:R-:W-:Y:S01]  /*2820*/  CS2R R6, SRZ ;  /* 0x0000000000067805 */ /* 0x000fe2000001ff00 */
[----:B------:R-:W-:Y:S06]  /*2830*/  BAR.SYNC.DEFER_BLOCKING 0x0 ;  /* 0x0000000000007b1d */ /* 0x000fec0000010000 */
[----:B------:R0:W2:Y:S02]  /*2840*/  @!P5 LDG.E.EL.128 R4, desc[UR12][R28.64+0x7e0] ;  /* 0x0007e00c1c04d981 */ /* 0x0000a4200c2e1d00 */
[----:B0-----:R-:W-:-:S04]  /*2850*/  @!P5 MOV R29, 0x12f00000 ;  /* 0x12f00000001dd802 */ /* 0x001fc80000000f00 */
[----:B------:R0:W1:Y:S02]  /*2860*/  @!P5 R2UR UR9, R29 ;  /* 0x000000001d09d3c2 */ /* 0x00006400000e0000 */
[----:B0-----:R-:W0:Y:S01]  /*2870*/  S2R R29, SR_TID.X ;  /* 0x00000000001d7919 */ /* 0x001e220000002100 */
[----:B------:R-:W-:Y:S01]  /*2880*/  @!P5 FFMA R30, R12, R12, R30 ;  /* 0x0000000c0c1ed223 */ /* 0x000fe2000000001e */
[----:B------:R-:W-:Y:S01]  /*2890*/  @!P5 MOV R28, 0x0 ;  /* 0x00000000001cd802 */ /* 0x000fe20000000f00 */
[----:B------:R-:W-:Y:S01]  /*28a0*/  @!P5 FFMA R0, R13, R13, R0 ;  /* 0x0000000d0d00d223 */ /* 0x000fe20000000000 */
[----:B------:R-:W-:Y:S02]  /*28b0*/  @!P5 FFMA R31, R15, R15, R31 ;  /* 0x0000000f0f1fd223 */ /* 0x000fe4000000001f */
[----:B------:R-:W-:Y:S01]  /*28c0*/  MOV R3, R30 ;  /* 0x0000001e00037202 */ /* 0x000fe20000000f00 */
[----:B------:R0:W1:Y:S02]  /*28d0*/  @!P5 R2UR UR8, R28 ;  /* 0x000000001c08d3c2 */ /* 0x00006400000e0000 */
[----:B0-----:R-:W-:-:S05]  /*28e0*/  LOP3.LUT R34, R29, 0x1, RZ, 0xc0, !PT ;  /* 0x000000011d227812 */ /* 0x001fca00078ec0ff */
[----:B------:R-:W-:Y:S01]  /*28f0*/  IMAD.WIDE.U32 R34, R34, 0x10, RZ ;  /* 0x0000001022227825 */ /* 0x000fe200078e00ff */
[----:B------:R-:W-:-:S04]  /*2900*/  MOV R28, R0 ;  /* 0x00000000001c7202 */ /* 0x000fc80000000f00 */
[----:B------:R-:W-:Y:S02]  /*2910*/  IADD3 R30, P2, R34, c[0x0][0x170], RZ ;  /* 0x00005c00221e7a10 */ /* 0x000fe40007f5e0ff */
[----:B------:R-:W-:Y:S02]  /*2920*/  MOV R0, R31 ;  /* 0x0000001f00007202 */ /* 0x000fe40000000f00 */
[----:B------:R-:W-:Y:S01]  /*2930*/  IADD3.X R31, R35, c[0x0][0x174], RZ, P2, !PT ;  /* 0x00005d00231f7a10 */ /* 0x000fe200017fe4ff */
[----:B------:R-:W-:-:S04]  /*2940*/  @!P5 FFMA R2, R14, R14, R2 ;  /* 0x0000000e0e02d223 */ /* 0x000fc80000000002 */
[----:B------:R-:W2:Y:S01]  /*2950*/  LDG.E.EL.128 R12, desc[UR6][R30.64] ;  /* 0x000000061e0c7981 */ /* 0x000ea2200c2e1d00 */
[----:B------:R-:W-:Y:S01]  /*2960*/  IADD3 R32, P0, P1, R34, c[0x0][0x168], R36 ;  /* 0x00005a0022207a10 */ /* 0x000fe2000791e024 */
[----:B------:R-:W-:Y:S01]  /*2970*/  @!P5 FFMA R2, R10, R10, R2 ;  /* 0x0000000a0a02d223 */ /* 0x000fe20000000002 */
[----:B------:R-:W-:Y:S01]  /*2980*/  @!P5 FFMA R28, R9, R9, R28 ;  /* 0x00000009091cd223 */ /* 0x000fe2000000001c */
[----:B------:R-:W-:Y:S01]  /*2990*/  @!P5 FFMA R3, R8, R8, R3 ;  /* 0x000000080803d223 */ /* 0x000fe20000000003 */
[----:B------:R-:W-:Y:S01]  /*29a0*/  @!P5 FFMA R0, R11, R11, R0 ;  /* 0x0000000b0b00d223 */ /* 0x000fe20000000000 */
[----:B------:R-:W-:Y:S01]  /*29b0*/  CS2R R8, SRZ ;  /* 0x0000000000087805 */ /* 0x000fe2000001ff00 */
[----:B------:R-:W-:Y:S01]  /*29c0*/  CS2R R10, SRZ ;  /* 0x00000000000a7805 */ /* 0x000fe2000001ff00 */
[----:B------:R-:W-:Y:S01]  /*29d0*/  IADD3.X R33, R35, c[0x0][0x16c], R37, P0, P1 ;  /* 0x00005b0023217a10 */ /* 0x000fe200007e2425 */
[----:B------:R-:W-:Y:S06]  /*29e0*/  BAR.SYNC.DEFER_BLOCKING 0x0 ;  /* 0x0000000000007b1d */ /* 0x000fec0000010000 */
[----:B-1----:R-:W2:Y:S01]  /*29f0*/  @!P5 LDG.E.EF.128 R8, desc[UR8][R32.64] ;  /* 0x000000082008d981 */ /* 0x002ea2200c0e1d00 */
[----:B------:R-:W-:Y:S01]  /*2a00*/  @!P5 FFMA R3, R24, R24, R3 ;  /* 0x000000181803d223 */ /* 0x000fe20000000003 */
[----:B------:R-:W-:Y:S01]  /*2a10*/  @!P5 FFMA R28, R25, R25, R28 ;  /* 0x00000019191cd223 */ /* 0x000fe2000000001c */
[----:B------:R-:W-:-:S03]  /*2a20*/  @!P5 FFMA R2, R26, R26, R2 ;  /* 0x0000001a1a02d223 */ /* 0x000fc60000000002 */
[----:B------:R-:W-:Y:S01]  /*2a30*/  MOV R25, R3 ;  /* 0x0000000300197202 */ /* 0x000fe20000000f00 */
[----:B------:R-:W-:Y:S01]  /*2a40*/  @!P5 FFMA R0, R27, R27, R0 ;  /* 0x0000001b1b00d223 */ /* 0x000fe20000000000 */
[----:B------:R-:W-:Y:S02]  /*2a50*/  MOV R3, R2 ;  /* 0x0000000200037202 */ /* 0x000fe40000000f00 */
[----:B------:R-:W-:Y:S01]  /*2a60*/  SHF.R.U32.HI R29, RZ, 0x1, R29 ;  /* 0x00000001ff1d7819 */ /* 0x000fe2000001161d */
[----:B------:R-:W-:-:S03]  /*2a70*/  USHF.L.U32 UR4, UR4, 0xf, URZ ;  /* 0x0000000f04047899 */ /* 0x000fc6000800063f */
[----:B------:R-:W-:-:S04]  /*2a80*/  SGXT.U32 R29, R29, 0x6 ;  /* 0x000000061d1d781a */ /* 0x000fc80000000000 */
[----:B------:R-:W-:-:S04]  /*2a90*/  SHF.L.U32 R2, R29, 0x9, RZ ;  /* 0x000000091d027819 */ /* 0x000fc800000006ff */
[----:B------:R-:W-:Y:S01]  /*2aa0*/  LOP3.LUT R2, R2, UR4, RZ, 0xfc, !PT ;  /* 0x0000000402027c12 */ /* 0x000fe2000f8efcff */
[----:B------:R-:W-:Y:S01]  /*2ab0*/  ULDC.64 UR4, c[0x0][0x118] ;  /* 0x0000460000047ab9 */ /* 0x000fe20000000a00 */
[----:B------:R-:W-:Y:S01]  /*2ac0*/  BSSY B0, `(.L_x_1) ;  /* 0x000002c000007945 */ /* 0x000fe20003800000 */
[----:B---3--:R-:W-:Y:S01]  /*2ad0*/  @!P5 FFMA R28, R21, R21, R28 ;  /* 0x00000015151cd223 */ /* 0x008fe2000000001c */
[----:B------:R-:W-:Y:S01]  /*2ae0*/  @!P5 FFMA R25, R20, R20, R25 ;  /* 0x000000141419d223 */ /* 0x000fe20000000019 */
[----:B------:R-:W-:Y:S01]  /*2af0*/  @!P5 FFMA R0, R23, R23, R0 ;  /* 0x000000171700d223 */ /* 0x000fe20000000000 */
[----:B------:R-:W-:Y:S01]  /*2b00*/  @!P5 FFMA R3, R22, R22, R3 ;  /* 0x000000161603d223 */ /* 0x000fe20000000003 */
[----:B----4-:R-:W-:Y:S01]  /*2b10*/  @!P5 FFMA R28, R17, R17, R28 ;  /* 0x00000011111cd223 */ /* 0x010fe2000000001c */
[----:B------:R-:W-:Y:S01]  /*2b20*/  @!P5 FFMA R25, R16, R16, R25 ;  /* 0x000000101019d223 */ /* 0x000fe20000000019 */
[----:B------:R-:W-:Y:S01]  /*2b30*/  @!P5 FFMA R0, R19, R19, R0 ;  /* 0x000000131300d223 */ /* 0x000fe20000000000 */
[----:B------:R-:W-:Y:S01]  /*2b40*/  @!P5 FFMA R3, R18, R18, R3 ;  /* 0x000000121203d223 */ /* 0x000fe20000000003 */
[----:B--2---:R-:W-:Y:S01]  /*2b50*/  @!P5 FFMA R28, R5, R5, R28 ;  /* 0x00000005051cd223 */ /* 0x004fe2000000001c */
[----:B------:R-:W-:-:S02]  /*2b60*/  @!P5 FFMA R25, R4, R4, R25 ;  /* 0x000000040419d223 */ /* 0x000fc40000000019 */
[----:B------:R-:W-:Y:S01]  /*2b70*/  MOV R4, R0 ;  /* 0x0000000000047202 */ /* 0x000fe20000000f00 */
[----:B------:R-:W-:Y:S01]  /*2b80*/  @!P5 FFMA R3, R6, R6, R3 ;  /* 0x000000060603d223 */ /* 0x000fe20000000003 */
[----:B------:R-:W-:-:S03]  /*2b90*/  FADD R0, R28, R25 ;  /* 0x000000191c007221 */ /* 0x000fc60000000000 */
[----:B------:R-:W-:Y:S01]  /*2ba0*/  @!P5 FFMA R4, R7, R7, R4 ;  /* 0x000000070704d223 */ /* 0x000fe20000000004 */
[----:B------:R-:W-:-:S04]  /*2bb0*/  FADD R0, R0, R3 ;  /* 0x0000000300007221 */ /* 0x000fc80000000000 */
[----:B------:R-:W-:-:S05]  /*2bc0*/  FADD R4, R0, R4 ;  /* 0x0000000400047221 */ /* 0x000fca0000000000 */
[----:B------:R-:W0:Y:S01]  /*2bd0*/  SHFL.BFLY PT, R3, R4, 0x1, 0x1f ;  /* 0x0c201f0004037f89 */ /* 0x000e2200000e0000 */
[----:B------:R-:W-:Y:S01]  /*2be0*/  MOV R0, 0x3b000000 ;  /* 0x3b00000000007802 */ /* 0x000fe20000000f00 */
[----:B0-----:R-:W-:-:S04]  /*2bf0*/  FADD R3, R4, R3 ;  /* 0x0000000304037221 */ /* 0x001fc80000000000 */
[----:B------:R-:W-:-:S06]  /*2c00*/  FFMA R0, R3, R0, 9.9999999747524270788e-07 ;  /* 0x358637bd03007423 */ /* 0x000fcc0000000000 */
[----:B------:R-:W0:Y:S01]  /*2c10*/  MUFU.RSQ R0, R0 ;  /* 0x0000000000007308 */ /* 0x000e220000001400 */
[----:B------:R-:W-:-:S05]  /*2c20*/  IMAD.WIDE R2, R2, 0x4, RZ ;  /* 0x0000000402027825 */ /* 0x000fca00078e02ff */
[----:B------:R-:W-:Y:S02]  /*2c30*/  LOP3.LUT R2, R34, R2, RZ, 0xfc, !PT ;  /* 0x0000000222027212 */ /* 0x000fe400078efcff */
[----:B------:R-:W-:Y:S02]  /*2c40*/  LOP3.LUT R34, R35, R3, RZ, 0xfc, !PT ;  /* 0x0000000323227212 */ /* 0x000fe400078efcff */
[----:B------:R-:W-:Y:S01]  /*2c50*/  IADD3 R2, P0, R2, c[0x0][0x178], RZ ;  /* 0x00005e0002027a10 */ /* 0x000fe20007f1e0ff */
[C---:B0-----:R-:W-:Y:S01]  /*2c60*/  FMUL R3, R0.reuse, R8 ;  /* 0x0000000800037220 */ /* 0x041fe20000400000 */
[C---:B------:R-:W-:Y:S01]  /*2c70*/  FMUL R4, R0.reuse, R9 ;  /* 0x0000000900047220 */ /* 0x040fe20000400000 */
[C---:B------:R-:W-:Y:S01]  /*2c80*/  FMUL R5, R0.reuse, R10 ;  /* 0x0000000a00057220 */ /* 0x040fe20000400000 */
[----:B------:R-:W-:Y:S01]  /*2c90*/  FMUL R6, R0, R11 ;  /* 0x0000000b00067220 */ /* 0x000fe20000400000 */
[----:B------:R-:W-:Y:S01]  /*2ca0*/  FMUL R12, R3, R12 ;  /* 0x0000000c030c7220 */ /* 0x000fe20000400000 */
[----:B------:R-:W-:Y:S01]  /*2cb0*/  FMUL R13, R4, R13 ;  /* 0x0000000d040d7220 */ /* 0x000fe20000400000 */
[----:B------:R-:W-:Y:S01]  /*2cc0*/  FMUL R14, R5, R14 ;  /* 0x0000000e050e7220 */ /* 0x000fe20000400000 */
[----:B------:R-:W-:Y:S01]  /*2cd0*/  IADD3.X R3, R34, c[0x0][0x17c], RZ, P0, !PT ;  /* 0x00005f0022037a10 */ /* 0x000fe200007fe4ff */
[----:B------:R-:W-:-:S05]  /*2ce0*/  FMUL R15, R6, R15 ;  /* 0x0000000f060f7220 */ /* 0x000fca0000400000 */
[----:B------:R0:W-:Y:S04]  /*2cf0*/  @!P5 STG.E.128 [R2.64], R12 ;  /* 0x0000000c0200d986 */ /* 0x0001e8000c101d04 */
[----:B------:R0:W5:Y:S01]  /*2d00*/  LDG.E.EL.128 R4, desc[UR6][R30.64+0x20] ;  /* 0x000020061e047981 */ /* 0x000162200c2e1d00 */
[----:B------:R-:W-:Y:S01]  /*2d10*/  CS2R R8, SRZ ;  /* 0x0000000000087805 */ /* 0x000fe2000001ff00 */
[----:B------:R-:W-:Y:S02]  /*2d20*/  CS2R R10, SRZ ;  /* 0x00000000000a7805 */ /* 0x000fe4000001ff00 */
[----:B------:R-:W-:Y:S06]  /*2d30*/  BAR.SYNC.DEFER_BLOCKING 0x0 ;  /* 0x0000000000007b1d */ /* 0x000fec0000010000 */
[----:B------:R-:W-:Y:S05]  /*2d40*/  @P5 BRA `(.L_x_2) ;  /* 0x0000003000005947 */ /* 0x000fea0003800000 */
[----:B------:R-:W-:Y:S02]  /*2d50*/  UMOV UR8, 0x0 ;  /* 0x0000000000087882 */ /* 0x000fe40000000000 */
[----:B------:R-:W-:-:S02]  /*2d60*/  UMOV UR9, 0x12f00000 ;  /* 0x12f0000000097882 */ /* 0x000fc40000000000 */
[----:B------:R1:W5:Y:S03]  /*2d70*/  LDG.E.EF.128 R8, desc[UR8][R32.64+0x20] ;  /* 0x0000200820087981 */ /* 0x000366200c0e1d00 */
.L_x_2:
[----:B------:R-:W-:Y:S05]  /*2d80*/  BSYNC B0 ;  /* 0x0000000000007941 */ /* 0x000fea0003800000 */
.L_x_1:
[C---:B0----5:R-:W-:Y:S01]  /*2d90*/  FMUL R13, R0.reuse, R8 ;  /* 0x00000008000d7220 */ /* 0x061fe20000400000 */
[C---:B------:R-:W-:Y:S01]  /*2da0*/  FMUL R8, R0.reuse, R9 ;  /* 0x0000000900087220 */ /* 0x040fe20000400000 */
[C---:B------:R-:W-:Y:S01]  /*2db0*/  FMUL R9, R0.reuse, R10 ;  /* 0x0000000a00097220 */ /* 0x040fe20000400000 */
[----:B------:R-:W-:Y:S01]  /*2dc0*/  FMUL R10, R0, R11 ;  /* 0x0000000b000a7220 */ /* 0x000fe20000400000 */
[----:B------:R-:W-:Y:S01]  /*2dd0*/  FMUL R12, R4, R13 ;  /* 0x0000000d040c7220 */ /* 0x000fe20000400000 */
[----:B------:R-:W-:Y:S01]  /*2de0*/  FMUL R13, R5, R8 ;  /* 0x00000008050d7220 */ /* 0x000fe20000400000 */
[----:B------:R-:W-:Y:S01]  /*2df0*/  FMUL R14, R6, R9 ;  /* 0x00000009060e7220 */ /* 0x000fe20000400000 */
[----:B------:R-:W-:Y:S01]  /*2e00*/  FMUL R15, R7, R10 ;  /* 0x0000000a070f7220 */ /* 0x000fe20000400000 */
[----:B------:R-:W-:Y:S04]  /*2e10*/  BSSY B0, `(.L_x_3) ;  /* 0x000000a000007945 */ /* 0x000fe80003800000 */
[----:B------:R0:W-:Y:S04]  /*2e20*/  @!P5 STG.E.128 [R2.64+0x20], R12 ;  /* 0x0000200c0200d986 */ /* 0x0001e8000c101d04 */
[----:B------:R0:W5:Y:S01]  /*2e30*/  LDG.E.EL.128 R4, desc[UR6][R30.64+0x40] ;  /* 0x000040061e047981 */ /* 0x000162200c2e1d00 */
[----:B------:R-:W-:Y:S01]  /*2e40*/  CS2R R8, SRZ ;  /* 0x0000000000087805 */ /* 0x000fe2000001ff00 */
[----:B------:R-:W-:-:S02]  /*2e50*/  CS2R R10, SRZ ;  /* 0x00000000000a7805 */ /* 0x000fc4000001ff00 */
[----:B------:R-:W-:Y:S06]  /*2e60*/  BAR.SYNC.DEFER_BLOCKING 0x0 ;  /* 0x0000000000007b1d */ /* 0x000fec0000010000 */
[----:B------:R-:W-:Y:S05]  /*2e70*/  @P5 BRA `(.L_x_4) ;  /* 0x0000003000005947 */ /* 0x000fea0003800000 */
[----:B------:R-:W-:Y:S02]  /*2e80*/  UMOV UR8, 0x0 ;  /* 0x0000000000087882 */ /* 0x000fe40000000000 */
[----:B------:R-:W-:Y:S02]  /*2e90*/  UMOV UR9, 0x12f00000 ;  /* 0x12f0000000097882 */ /* 0x000fe40000000000 */
[----:B------:R2:W5:Y:S03]  /*2ea0*/  LDG.E.EF.128 R8, desc[UR8][R32.64+0x40] ;  /* 0x0000400820087981 */ /* 0x000566200c0e1d00 */
.L_x_4:
[----:B------:R-:W-:Y:S05]  /*2eb0*/  BSYNC B0 ;  /* 0x0000000000007941 */ /* 0x000fea0003800000 */
.L_x_3:
        /* <DEDUP_REMOVED lines=18> */
.L_x_6:
[----:B------:R-:W-:Y:S05]  /*2fe0*/  BSYNC B0 ;  /* 0x0000000000007941 */ /* 0x000fea0003800000 */
.L_x_5:
        /* <DEDUP_REMOVED lines=18> */
.L_x_8:
[----:B------:R-:W-:Y:S05]  /*3110*/  BSYNC B0 ;  /* 0x0000000000007941 */ /* 0x000fea0003800000 */
.L_x_7:
        /* <DEDUP_REMOVED lines=18> */
.L_x_10:
[----:B------:R-:W-:Y:S05]  /*3240*/  BSYNC B0 ;  /* 0x0000000000007941 */ /* 0x000fea0003800000 */
.L_x_9:
        /* <DEDUP_REMOVED lines=18> */
.L_x_12:
[----:B------:R-:W-:Y:S05]  /*3370*/  BSYNC B0 ;  /* 0x0000000000007941 */ /* 0x000fea0003800000 */
.L_x_11:
        /* <DEDUP_REMOVED lines=18> */
.L_x_14:
[----:B------:R-:W-:Y:S05]  /*34a0*/  BSYNC B0 ;  /* 0x0000000000007941 */ /* 0x000fea0003800000 */
.L_x_13:
        /* <DEDUP_REMOVED lines=18> */
.L_x_16:
[----:B------:R-:W-:Y:S05]  /*35d0*/  BSYNC B0 ;  /* 0x0000000000007941 */ /* 0x000fea0003800000 */
.L_x_15:
        /* <DEDUP_REMOVED lines=18> */
.L_x_18:
[----:B------:R-:W-:Y:S05]  /*3700*/  BSYNC B0 ;  /* 0x0000000000007941 */ /* 0x000fea0003800000 */
.L_x_17:
        /* <DEDUP_REMOVED lines=18> */
.L_x_20:
[----:B------:R-:W-:Y:S05]  /*3830*/  BSYNC B0 ;  /* 0x0000000000007941 */ /* 0x000fea0003800000 */
.L_x_19:
        /* <DEDUP_REMOVED lines=18> */
.L_x_22:
[----:B------:R-:W-:Y:S05]  /*3960*/  BSYNC B0 ;  /* 0x0000000000007941 */ /* 0x000fea0003800000 */
.L_x_21:
        /* <DEDUP_REMOVED lines=18> */
.L_x_24:
[----:B------:R-:W-:Y:S05]  /*3a90*/  BSYNC B0 ;  /* 0x0000000000007941 */ /* 0x000fea0003800000 */
.L_x_23:
        /* <DEDUP_REMOVED lines=18> */
.L_x_26:
[----:B------:R-:W-:Y:S05]  /*3bc0*/  BSYNC B0 ;  /* 0x0000000000007941 */ /* 0x000fea0003800000 */
.L_x_25:
        /* <DEDUP_REMOVED lines=18> */
.L_x_28:
[----:B------:R-:W-:Y:S05]  /*3cf0*/  BSYNC B0 ;  /* 0x0000000000007941 */ /* 0x000fea0003800000 */
.L_x_27:
        /* <DEDUP_REMOVED lines=18> */
.L_x_30:
[----:B------:R-:W-:Y:S05]  /*3e20*/  BSYNC B0 ;  /* 0x0000000000007941 */ /* 0x000fea0003800000 */
.L_x_29:
        /* <DEDUP_REMOVED lines=18> */
.L_x_32:
[----:B------:R-:W-:Y:S05]  /*3f50*/  BSYNC B0 ;  /* 0x0000000000007941 */ /* 0x000fea0003800000 */
.L_x_31:
        /* <DEDUP_REMOVED lines=18> */
.L_x_34:
[----:B------:R-:W-:Y:S05]  /*4080*/  BSYNC B0 ;  /* 0x0000000000007941 */ /* 0x000fea0003800000 */
.L_x_33:
        /* <DEDUP_REMOVED lines=18> */
.L_x_36:
[----:B------:R-:W-:Y:S05]  /*41b0*/  BSYNC B0 ;  /* 0x0000000000007941 */ /* 0x000fea0003800000 */
.L_x_35:
        /* <DEDUP_REMOVED lines=18> */
.L_x_38:
[----:B------:R-:W-:Y:S05]  /*42e0*/  BSYNC B0 ;  /* 0x0000000000007941 */ /* 0x000fea0003800000 */
.L_x_37:
        /* <DEDUP_REMOVED lines=18> */
.L_x_40:
[----:B------:R-:W-:Y:S05]  /*4410*/  BSYNC B0 ;  /* 0x0000000000007941 */ /* 0x000fea0003800000 */
.L_x_39:
        /* <DEDUP_REMOVED lines=18> */
.L_x_42:
[----:B------:R-:W-:Y:S05]  /*4540*/  BSYNC B0 ;  /* 0x0000000000007941 */ /* 0x000fea0003800000 */
.L_x_41:
        /* <DEDUP_REMOVED lines=18> */
.L_x_44:
[----:B------:R-:W-:Y:S05]  /*4670*/  BSYNC B0 ;  /* 0x0000000000007941 */ /* 0x000fea0003800000 */
.L_x_43:
        /* <DEDUP_REMOVED lines=18> */
.L_x_46:
[----:B------:R-:W-:Y:S05]  /*47a0*/  BSYNC B0 ;  /* 0x0000000000007941 */ /* 0x000fea0003800000 */
.L_x_45:
        /* <DEDUP_REMOVED lines=18> */
.L_x_48:
[----:B------:R-:W-:Y:S05]  /*48d0*/  BSYNC B0 ;  /* 0x0000000000007941 */ /* 0x000fea0003800000 */
.L_x_47:
        /* <DEDUP_REMOVED lines=18> */
.L_x_50:
[----:B------:R-:W-:Y:S05]  /*4a00*/  BSYNC B0 ;  /* 0x0000000000007941 */ /* 0x000fea0003800000 */
.L_x_49:
        /* <DEDUP_REMOVED lines=18> */
.L_x_52:
[----:B------:R-:W-:Y:S05]  /*4b30*/  BSYNC B0 ;  /* 0x0000000000007941 */ /* 0x000fea0003800000 */
.L_x_51:
        /* <DEDUP_REMOVED lines=18> */
.L_x_54:
[----:B------:R-:W-:Y:S05]  /*4c60*/  BSYNC B0 ;  /* 0x0000000000007941 */ /* 0x000fea0003800000 */
.L_x_53:
        /* <DEDUP_REMOVED lines=18> */
.L_x_56:
[----:B------:R-:W-:Y:S05]  /*4d90*/  BSYNC B0 ;  /* 0x0000000000007941 */ /* 0x000fea0003800000 */
.L_x_55:
        /* <DEDUP_REMOVED lines=18> */
.L_x_58:
[----:B------:R-:W-:Y:S05]  /*4ec0*/  BSYNC B0 ;  /* 0x0000000000007941 */ /* 0x000fea0003800000 */
.L_x_57:
        /* <DEDUP_REMOVED lines=18> */
.L_x_60:
[----:B------:R-:W-:Y:S05]  /*4ff0*/  BSYNC B0 ;  /* 0x0000000000007941 */ /* 0x000fea0003800000 */
.L_x_59:
        /* <DEDUP_REMOVED lines=18> */
.L_x_62:
[----:B------:R-:W-:Y:S05]  /*5120*/  BSYNC B0 ;  /* 0x0000000000007941 */ /* 0x000fea0003800000 */
.L_x_61:
        /* <DEDUP_REMOVED lines=18> */
.L_x_64:
[----:B------:R-:W-:Y:S05]  /*5250*/  BSYNC B0 ;  /* 0x0000000000007941 */ /* 0x000fea0003800000 */
.L_x_63:
        /* <DEDUP_REMOVED lines=18> */
.L_x_66:
[----:B------:R-:W-:Y:S05]  /*5380*/  BSYNC B0 ;  /* 0x0000000000007941 */ /* 0x000fea0003800000 */
.L_x_65:
        /* <DEDUP_REMOVED lines=18> */
.L_x_68:
[----:B------:R-:W-:Y:S05]  /*54b0*/  BSYNC B0 ;  /* 0x0000000000007941 */ /* 0x000fea0003800000 */
.L_x_67:
        /* <DEDUP_REMOVED lines=18> */
.L_x_70:
[----:B------:R-:W-:Y:S05]  /*55e0*/  BSYNC B0 ;  /* 0x0000000000007941 */ /* 0x000fea0003800000 */
.L_x_69:
        /* <DEDUP_REMOVED lines=18> */
.L_x_72:
[----:B------:R-:W-:Y:S05]  /*5710*/  BSYNC B0 ;  /* 0x0000000000007941 */ /* 0x000fea0003800000 */
.L_x_71:
        /* <DEDUP_REMOVED lines=18> */
.L_x_74:
[----:B------:R-:W-:Y:S05]  /*5840*/  BSYNC B0 ;  /* 0x0000000000007941 */ /* 0x000fea0003800000 */
.L_x_73:
        /* <DEDUP_REMOVED lines=18> */
.L_x_76:
[----:B------:R-:W-:Y:S05]  /*5970*/  BSYNC B0 ;  /* 0x0000000000007941 */ /* 0x000fea0003800000 */
.L_x_75:
        /* <DEDUP_REMOVED lines=18> */
.L_x_78:
[----:B------:R-:W-:Y:S05]  /*5aa0*/  BSYNC B0 ;  /* 0x0000000000007941 */ /* 0x000fea0003800000 */
.L_x_77:
        /* <DEDUP_REMOVED lines=18> */
.L_x_80:
[----:B------:R-:W-:Y:S05]  /*5bd0*/  BSYNC B0 ;  /* 0x0000000000007941 */ /* 0x000fea0003800000 */
.L_x_79:
        /* <DEDUP_REMOVED lines=18> */
.L_x_82:
[----:B------:R-:W-:Y:S05]  /*5d00*/  BSYNC B0 ;  /* 0x0000000000007941 */ /* 0x000fea0003800000 */
.L_x_81:
        /* <DEDUP_REMOVED lines=18> */
.L_x_84:
[----:B------:R-:W-:Y:S05]  /*5e30*/  BSYNC B0 ;  /* 0x0000000000007941 */ /* 0x000fea0003800000 */
.L_x_83:
        /* <DEDUP_REMOVED lines=18> */
.L_x_86:
[----:B------:R-:W-:Y:S05]  /*5f60*/  BSYNC B0 ;  /* 0x0000000000007941 */ /* 0x000fea0003800000 */
.L_x_85:
        /* <DEDUP_REMOVED lines=18> */
.L_x_88:
[----:B------:R-:W-:Y:S05]  /*6090*/  BSYNC B0 ;  /* 0x0000000000007941 */ /* 0x000fea0003800000 */
.L_x_87:
        /* <DEDUP_REMOVED lines=18> */
.L_x_90:
[----:B------:R-:W-:Y:S05]  /*61c0*/  BSYNC B0 ;  /* 0x0000000000007941 */ /* 0x000fea0003800000 */
.L_x_89:
        /* <DEDUP_REMOVED lines=18> */
.L_x_92:
[----:B------:R-:W-:Y:S05]  /*62f0*/  BSYNC B0 ;  /* 0x0000000000007941 */ /* 0x000fea0003800000 */
.L_x_91:
        /* <DEDUP_REMOVED lines=18> */
.L_x_94:
[----:B------:R-:W-:Y:S05]  /*6420*/  BSYNC B0 ;  /* 0x0000000000007941 */ /* 0x000fea0003800000 */
.L_x_93:
        /* <DEDUP_REMOVED lines=18> */
.L_x_96:
[----:B------:R-:W-:Y:S05]  /*6550*/  BSYNC B0 ;  /* 0x0000000000007941 */ /* 0x000fea0003800000 */
.L_x_95:
        /* <DEDUP_REMOVED lines=18> */
.L_x_98:
[----:B------:R-:W-:Y:S05]  /*6680*/  BSYNC B0 ;  /* 0x0000000000007941 */ /* 0x000fea0003800000 */
.L_x_97:
        /* <DEDUP_REMOVED lines=18> */
.L_x_100:
[----:B------:R-:W-:Y:S05]  /*67b0*/  BSYNC B0 ;  /* 0x0000000000007941 */ /* 0x000fea0003800000 */
.L_x_99:
        /* <DEDUP_REMOVED lines=18> */
.L_x_102:
[----:B------:R-:W-:Y:S05]  /*68e0*/  BSYNC B0 ;  /* 0x0000000000007941 */ /* 0x000fea0003800000 */
.L_x_101:
        /* <DEDUP_REMOVED lines=18> */
.L_x_104:
[----:B------:R-:W-:Y:S05]  /*6a10*/  BSYNC B0 ;  /* 0x0000000000007941 */ /* 0x000fea0003800000 */
.L_x_103:
        /* <DEDUP_REMOVED lines=18> */
.L_x_106:
[----:B------:R-:W-:Y:S05]  /*6b40*/  BSYNC B0 ;  /* 0x0000000000007941 */ /* 0x000fea0003800000 */
.L_x_105:
        /* <DEDUP_REMOVED lines=18> */
.L_x_108:
[----:B------:R-:W-:Y:S05]  /*6c70*/  BSYNC B0 ;  /* 0x0000000000007941 */ /* 0x000fea0003800000 */
.L_x_107:
        /* <DEDUP_REMOVED lines=18> */
.L_x_110:
[----:B------:R-:W-:Y:S05]  /*6da0*/  BSYNC B0 ;  /* 0x0000000000007941 */ /* 0x000fea0003800000 */
.L_x_109:
        /* <DEDUP_REMOVED lines=18> */
.L_x_112:
[----:B------:R-:W-:Y:S05]  /*6ed0*/  BSYNC B0 ;  /* 0x0000000000007941 */ /* 0x000fea0003800000 */
.L_x_111:
        /* <DEDUP_REMOVED lines=18> */
.L_x_114:
[----:B------:R-:W-:Y:S05]  /*7000*/  BSYNC B0 ;  /* 0x0000000000007941 */ /* 0x000fea0003800000 */
.L_x_113:
        /* <DEDUP_REMOVED lines=18> */
.L_x_116:
[----:B------:R-:W-:Y:S05]  /*7130*/  BSYNC B0 ;  /* 0x0000000000007941 */ /* 0x000fea0003800000 */
.L_x_115:
        /* <DEDUP_REMOVED lines=18> */
.L_x_118:
[----:B------:R-:W-:Y:S05]  /*7260*/  BSYNC B0 ;  /* 0x0000000000007941 */ /* 0x000fea0003800000 */
.L_x_117:
        /* <DEDUP_REMOVED lines=18> */
.L_x_120:
[----:B------:R-:W-:Y:S05]  /*7390*/  BSYNC B0 ;  /* 0x0000000000007941 */ /* 0x000fea0003800000 */
.L_x_119:
        /* <DEDUP_REMOVED lines=18> */
.L_x_122:
[----:B------:R-:W-:Y:S05]  /*74c0*/  BSYNC B0 ;  /* 0x0000000000007941 */ /* 0x000fea0003800000 */
.L_x_121:
        /* <DEDUP_REMOVED lines=18> */
.L_x_124:
[----:B------:R-:W-:Y:S05]  /*75f0*/  BSYNC B0 ;  /* 0x0000000000007941 */ /* 0x000fea0003800000 */
.L_x_123:
        /* <DEDUP_REMOVED lines=10> */
[----:B------:R-:W5:Y:S01]  /*76a0*/  LDG.E.EL.128 R28, desc[UR6][R30.64+0x7e0] ;  /* 0x0007e0061e1c7981 */ /* 0x000f62200c2e1d00 */
[----:B------:R-:W-:Y:S01]  /*76b0*/  CS2R R8, SRZ ;  /* 0x0000000000087805 */ /* 0x000fe2000001ff00 */
[----:B------:R-:W-:-:S02]  /*76c0*/  CS2R R10, SRZ ;  /* 0x00000000000a7805 */ /* 0x000fc4000001ff00 */
[----:B------:R-:W-:Y:S06]  /*76d0*/  BAR.SYNC.DEFER_BLOCKING 0x0 ;  /* 0x0000000000007b1d */ /* 0x000fec0000010000 */
[----:B------:R-:W-:Y:S05]  /*76e0*/  @P5 BRA `(.L_x_126) ;  /* 0x0000003000005947 */ /* 0x000fea0003800000 */
[----:B------:R-:W-:Y:S02]  /*76f0*/  UMOV UR6, 0x0 ;  /* 0x0000000000067882 */ /* 0x000fe40000000000 */
[----:B------:R-:W-:Y:S02]  /*7700*/  UMOV UR7, 0x12f00000 ;  /* 0x12f0000000077882 */ /* 0x000fe40000000000 */
[----:B------:R0:W5:Y:S03]  /*7710*/  LDG.E.EF.128 R8, desc[UR6][R32.64+0x7e0] ;  /* 0x0007e00620087981 */ /* 0x000166200c0e1d00 */
.L_x_126:
[----:B------:R-:W-:Y:S05]  /*7720*/  BSYNC B0 ;  /* 0x0000000000007941 */ /* 0x000fea0003800000 */
.L_x_125:
        /* <DEDUP_REMOVED lines=8> */
[----:B------:R-:W-:Y:S06]  /*77b0*/  @P5 EXIT ;  /* 0x000000000000594d */ /* 0x000fec0003800000 */
[----:B------:R-:W-:Y:S01]  /*77c0*/  STG.E.128 [R2.64+0x7e0], R28 ;  /* 0x0007e01c02007986 */ /* 0x000fe2000c101d04 */
[----:B------:R-:W-:Y:S05]  /*77d0*/  EXIT ;  /* 0x000000000000794d */ /* 0x000fea0003800000 */
.L_x_0:
[----:B------:R-:W-:Y:S02]  /*77e0*/  MOV R0, 0x0 ;  /* 0x0000000000007802 */ /* 0x000fe40000000f00 */
[----:B------:R-:W-:-:S02]  /*77f0*/  MOV R4, c[0x4][0x18] ;  /* 0x0100060000047a02 */ /* 0x000fc40000000f00 */
[----:B-----5:R0:W1:Y:S01]  /*7800*/  LDC.64 R2, c[0x4][R0] ;  /* 0x0100000000027b82 */ /* 0x0200620000000a00 */
[----:B------:R-:W-:Y:S02]  /*7810*/  MOV R5, c[0x4][0x1c] ;  /* 0x0100070000057a02 */ /* 0x000fe40000000f00 */
[----:B------:R-:W-:Y:S02]  /*7820*/  MOV R6, c[0x4][0x10] ;  /* 0x0100040000067a02 */ /* 0x000fe40000000f00 */
[----:B------:R-:W-:Y:S02]  /*7830*/  MOV R7, c[0x4][0x14] ;  /* 0x0100050000077a02 */ /* 0x000fe40000000f00 */
[----:B------:R-:W-:Y:S02]  /*7840*/  MOV R8, 0x29 ;  /* 0x0000002900087802 */ /* 0x000fe40000000f00 */
[----:B------:R-:W-:Y:S02]  /*7850*/  MOV R10, c[0x4][0x8] ;  /* 0x01000200000a7a02 */ /* 0x000fe40000000f00 */
[----:B------:R-:W-:-:S02]  /*7860*/  MOV R11, c[0x4][0xc] ;  /* 0x01000300000b7a02 */ /* 0x000fc40000000f00 */
[----:B------:R-:W-:Y:S02]  /*7870*/  MOV R12, 0x1 ;  /* 0x00000001000c7802 */ /* 0x000fe40000000f00 */
[----:B------:R-:W-:Y:S02]  /*7880*/  MOV R13, RZ ;  /* 0x000000ff000d7202 */ /* 0x000fe40000000f00 */
[----:B0-----:R-:W-:Y:S01]  /*7890*/  LEPC R14 ;  /* 0x00000000000e734e */ /* 0x001fe20000000000 */
[----:B------:R-:W-:Y:S02]  /*78a0*/  MOV R9, 0x7910 ;  /* 0x0000791000097802 */ /* 0x000fe40000000f00 */
[----:B------:R-:W-:Y:S02]  /*78b0*/  MOV R20, 0x7890 ;  /* 0x0000789000147802 */ /* 0x000fe40000000f00 */
[----:B------:R-:W-:Y:S02]  /*78c0*/  MOV R21, 0x0 ;  /* 0x0000000000157802 */ /* 0x000fe40000000f00 */
[----:B------:R-:W-:Y:S02]  /*78d0*/  MOV R0, 0x0 ;  /* 0x0000000000007802 */ /* 0x000fe40000000f00 */
[----:B------:R-:W-:-:S04]  /*78e0*/  IADD3 R20, P0, P1, -R20, R9, R14 ;  /* 0x0000000914147210 */ /* 0x000fc8000791e10e */
[----:B------:R-:W-:-:S04]  /*78f0*/  IADD3.X R21, ~R0, R21, R15, P0, P1 ;  /* 0x0000001500157210 */ /* 0x000fc800007e250f */
[----:B-1----:R-:W-:Y:S05]  /*7900*/  CALL.ABS.NOINC R2 ;  /* 0x0000000002007343 */ /* 0x002fea0003c00000 */
.L_x_127:
[----:B------:R-:W-:-:S00]  /*7910*/  BRA `(.L_x_127) ;  /* 0xfffffff000007947 */ /* 0x000fc0000383ffff */
[----:B------:R-:W-:-:S00]  /*7920*/  NOP ;  /* 0x0000000000007918 */ /* 0x000fc00000000000 */
        /* <DEDUP_REMOVED lines=13> */
.L_x_128:


//--------------------- .nv.global.init           --------------------------
	.section	.nv.global.init,"aw",@progbits
.nv.global.init:
	.type		assertFunc_0,@object
	.size		assertFunc_0,(_$_str - assertFunc_0)
assertFunc_0:
        /*0000*/ 	.byte	0x75, 0x6e, 0x6b, 0x6e, 0x6f, 0x77, 0x6e, 0x00
	.type		_$_str,@object
	.size		_$_str,(assertMessage_0 - _$_str)
_$_str:
        /*0008*/ 	.byte	0x5f, 0x5f, 0x43, 0x55, 0x44, 0x41, 0x5f, 0x46, 0x54, 0x5a, 0x00
	.type		assertMessage_0,@object
	.size		assertMessage_0,(assertFile_0 - assertMessage_0)
assertMessage_0:
        /*0013*/ 	.byte	0x69, 0x6e, 0x64, 0x65, 0x78, 0x20, 0x6f, 0x75, 0x74, 0x20, 0x6f, 0x66, 0x20, 0x62, 0x6f, 0x75
        /*0023*/ 	.byte	0x6e, 0x64, 0x73, 0x3a, 0x20, 0x30, 0x20, 0x3c, 0x3d, 0x20, 0x74, 0x6d, 0x70, 0x34, 0x20, 0x3c
        /*0033*/ 	.byte	0x20, 0x33, 0x32, 0x31, 0x32, 0x38, 0x00
	.type		assertFile_0,@object
	.size		assertFile_0,(.L_1 - assertFile_0)
assertFile_0:
        /*003a*/ 	.byte	0x2f, 0x6d, 0x6e, 0x74, 0x2f, 0x64, 0x69, 0x73, 0x6b, 0x31, 0x2f, 0x6b, 0x68, 0x69, 0x65, 0x6d
        /*004a*/ 	.byte	0x74, 0x74, 0x2f, 0x75, 0x6e, 0x69, 0x76, 0x65, 0x72, 0x73, 0x61, 0x6c, 0x2d, 0x6f, 0x66, 0x66
        /*005a*/ 	.byte	0x6c, 0x69, 0x6e, 0x65, 0x2d, 0x62, 0x62, 0x6f, 0x2f, 0x74, 0x6f, 0x72, 0x63, 0x68, 0x69, 0x6e
        /*006a*/ 	.byte	0x64, 0x75, 0x63, 0x74, 0x6f, 0x72, 0x5f, 0x75, 0x62, 0x75, 0x6e, 0x74, 0x75, 0x2f, 0x75, 0x67
        /*007a*/ 	.byte	0x2f, 0x63, 0x75, 0x67, 0x67, 0x70, 0x73, 0x63, 0x33, 0x6f, 0x68, 0x78, 0x67, 0x34, 0x74, 0x65
        /*008a*/ 	.byte	0x71, 0x65, 0x6c, 0x73, 0x72, 0x33, 0x78, 0x71, 0x65, 0x77, 0x32, 0x68, 0x62, 0x6e, 0x79, 0x75
        /*009a*/ 	.byte	0x6c, 0x74, 0x66, 0x6d, 0x6b, 0x73, 0x61, 0x71, 0x64, 0x71, 0x6d, 0x75, 0x7a, 0x72, 0x75, 0x70
        /*00aa*/ 	.byte	0x64, 0x7a, 0x67, 0x32, 0x36, 0x2e, 0x70, 0x79, 0x00
.L_1:


//--------------------- SYMBOLS --------------------------

	.type		__assertfail,@function
